//
// Generated by NVIDIA NVVM Compiler
//
// Compiler Build ID: CL-36424714
// Cuda compilation tools, release 13.0, V13.0.88
// Based on NVVM 20.0.0
//

.version 9.0
.target sm_100
.address_size 64

	// .globl	_Z14init_cuda_randP17curandStateXORWOWS0_m
.global .align 4 .b8 precalc_xorwow_matrix[102400];
.global .align 4 .b8 precalc_xorwow_offset_matrix[102400];
.global .align 4 .b8 mrg32k3aM1[2304];
.global .align 4 .b8 mrg32k3aM2[2304];
.global .align 4 .b8 mrg32k3aM1SubSeq[2016];
.global .align 4 .b8 mrg32k3aM2SubSeq[2016];
.global .align 4 .b8 mrg32k3aM1Seq[2304];
.global .align 4 .b8 mrg32k3aM2Seq[2304];
.const .align 8 .b8 __cr_lgamma_table[72];

.visible .entry _Z14init_cuda_randP17curandStateXORWOWS0_m(
	.param .u64 .ptr .align 1 _Z14init_cuda_randP17curandStateXORWOWS0_m_param_0,
	.param .u64 .ptr .align 1 _Z14init_cuda_randP17curandStateXORWOWS0_m_param_1,
	.param .u64 _Z14init_cuda_randP17curandStateXORWOWS0_m_param_2
)
{
	.reg .pred 	%p<47>;
	.reg .b32 	%r<812>;
	.reg .b64 	%rd<31>;

	ld.param.u64 	%rd14, [_Z14init_cuda_randP17curandStateXORWOWS0_m_param_0];
	ld.param.u64 	%rd15, [_Z14init_cuda_randP17curandStateXORWOWS0_m_param_1];
	ld.param.u64 	%rd16, [_Z14init_cuda_randP17curandStateXORWOWS0_m_param_2];
	cvta.to.global.u64 	%rd1, %rd15;
	cvta.to.global.u64 	%rd2, %rd14;
	mov.u32 	%r375, %tid.x;
	cvt.u64.u32 	%rd30, %r375;
	cvt.u32.u64 	%r376, %rd16;
	xor.b32  	%r377, %r376, -1429050551;
	mul.lo.s32 	%r378, %r377, 1099087573;
	{ .reg .b32 tmp; mov.b64 {tmp, %r379}, %rd16; }
	xor.b32  	%r380, %r379, -136515619;
	mul.lo.s32 	%r381, %r380, -1703105765;
	add.s32 	%r382, %r378, %r381;
	add.s32 	%r1, %r382, 6615241;
	add.s32 	%r4, %r378, 123456789;
	st.global.v2.u32 	[%rd2], {%r1, %r4};
	xor.b32  	%r7, %r378, 362436069;
	add.s32 	%r6, %r381, 521288629;
	st.global.v2.u32 	[%rd2+8], {%r7, %r6};
	xor.b32  	%r11, %r381, 88675123;
	add.s32 	%r12, %r378, 5783321;
	st.global.v2.u32 	[%rd2+16], {%r11, %r12};
	setp.eq.s32 	%p1, %r375, 0;
	@%p1 bra 	$L__BB0_42;
	mov.b32 	%r624, 0;
	mov.u64 	%rd29, %rd30;
$L__BB0_2:
	and.b64  	%rd5, %rd29, 3;
	setp.eq.s64 	%p2, %rd5, 0;
	@%p2 bra 	$L__BB0_41;
	mul.wide.u32 	%rd17, %r624, 3200;
	mov.u64 	%rd18, precalc_xorwow_matrix;
	add.s64 	%rd6, %rd18, %rd17;
	cvt.u32.u64 	%r14, %rd5;
	mov.b32 	%r625, 0;
$L__BB0_4:
	mov.b32 	%r638, 0;
	mov.u32 	%r639, %r638;
	mov.u32 	%r640, %r638;
	mov.u32 	%r641, %r638;
	mov.u32 	%r642, %r638;
	mov.u32 	%r631, %r638;
$L__BB0_5:
	mul.wide.u32 	%rd19, %r631, 4;
	add.s64 	%rd20, %rd2, %rd19;
	ld.global.u32 	%r22, [%rd20+4];
	shl.b32 	%r23, %r631, 5;
	mov.b32 	%r637, 0;
$L__BB0_6:
	.pragma "nounroll";
	shr.u32 	%r387, %r22, %r637;
	and.b32  	%r388, %r387, 1;
	setp.eq.b32 	%p3, %r388, 1;
	not.pred 	%p4, %p3;
	add.s32 	%r389, %r23, %r637;
	mul.lo.s32 	%r390, %r389, 5;
	mul.wide.u32 	%rd21, %r390, 4;
	add.s64 	%rd7, %rd6, %rd21;
	@%p4 bra 	$L__BB0_8;
	ld.global.u32 	%r391, [%rd7];
	xor.b32  	%r642, %r642, %r391;
	ld.global.u32 	%r392, [%rd7+4];
	xor.b32  	%r641, %r641, %r392;
	ld.global.u32 	%r393, [%rd7+8];
	xor.b32  	%r640, %r640, %r393;
	ld.global.u32 	%r394, [%rd7+12];
	xor.b32  	%r639, %r639, %r394;
	ld.global.u32 	%r395, [%rd7+16];
	xor.b32  	%r638, %r638, %r395;
$L__BB0_8:
	and.b32  	%r397, %r387, 2;
	setp.eq.s32 	%p5, %r397, 0;
	@%p5 bra 	$L__BB0_10;
	ld.global.u32 	%r398, [%rd7+20];
	xor.b32  	%r642, %r642, %r398;
	ld.global.u32 	%r399, [%rd7+24];
	xor.b32  	%r641, %r641, %r399;
	ld.global.u32 	%r400, [%rd7+28];
	xor.b32  	%r640, %r640, %r400;
	ld.global.u32 	%r401, [%rd7+32];
	xor.b32  	%r639, %r639, %r401;
	ld.global.u32 	%r402, [%rd7+36];
	xor.b32  	%r638, %r638, %r402;
$L__BB0_10:
	and.b32  	%r404, %r387, 4;
	setp.eq.s32 	%p6, %r404, 0;
	@%p6 bra 	$L__BB0_12;
	ld.global.u32 	%r405, [%rd7+40];
	xor.b32  	%r642, %r642, %r405;
	ld.global.u32 	%r406, [%rd7+44];
	xor.b32  	%r641, %r641, %r406;
	ld.global.u32 	%r407, [%rd7+48];
	xor.b32  	%r640, %r640, %r407;
	ld.global.u32 	%r408, [%rd7+52];
	xor.b32  	%r639, %r639, %r408;
	ld.global.u32 	%r409, [%rd7+56];
	xor.b32  	%r638, %r638, %r409;
$L__BB0_12:
	and.b32  	%r411, %r387, 8;
	setp.eq.s32 	%p7, %r411, 0;
	@%p7 bra 	$L__BB0_14;
	ld.global.u32 	%r412, [%rd7+60];
	xor.b32  	%r642, %r642, %r412;
	ld.global.u32 	%r413, [%rd7+64];
	xor.b32  	%r641, %r641, %r413;
	ld.global.u32 	%r414, [%rd7+68];
	xor.b32  	%r640, %r640, %r414;
	ld.global.u32 	%r415, [%rd7+72];
	xor.b32  	%r639, %r639, %r415;
	ld.global.u32 	%r416, [%rd7+76];
	xor.b32  	%r638, %r638, %r416;
$L__BB0_14:
	and.b32  	%r418, %r387, 16;
	setp.eq.s32 	%p8, %r418, 0;
	@%p8 bra 	$L__BB0_16;
	ld.global.u32 	%r419, [%rd7+80];
	xor.b32  	%r642, %r642, %r419;
	ld.global.u32 	%r420, [%rd7+84];
	xor.b32  	%r641, %r641, %r420;
	ld.global.u32 	%r421, [%rd7+88];
	xor.b32  	%r640, %r640, %r421;
	ld.global.u32 	%r422, [%rd7+92];
	xor.b32  	%r639, %r639, %r422;
	ld.global.u32 	%r423, [%rd7+96];
	xor.b32  	%r638, %r638, %r423;
$L__BB0_16:
	and.b32  	%r425, %r387, 32;
	setp.eq.s32 	%p9, %r425, 0;
	@%p9 bra 	$L__BB0_18;
	ld.global.u32 	%r426, [%rd7+100];
	xor.b32  	%r642, %r642, %r426;
	ld.global.u32 	%r427, [%rd7+104];
	xor.b32  	%r641, %r641, %r427;
	ld.global.u32 	%r428, [%rd7+108];
	xor.b32  	%r640, %r640, %r428;
	ld.global.u32 	%r429, [%rd7+112];
	xor.b32  	%r639, %r639, %r429;
	ld.global.u32 	%r430, [%rd7+116];
	xor.b32  	%r638, %r638, %r430;
$L__BB0_18:
	and.b32  	%r432, %r387, 64;
	setp.eq.s32 	%p10, %r432, 0;
	@%p10 bra 	$L__BB0_20;
	ld.global.u32 	%r433, [%rd7+120];
	xor.b32  	%r642, %r642, %r433;
	ld.global.u32 	%r434, [%rd7+124];
	xor.b32  	%r641, %r641, %r434;
	ld.global.u32 	%r435, [%rd7+128];
	xor.b32  	%r640, %r640, %r435;
	ld.global.u32 	%r436, [%rd7+132];
	xor.b32  	%r639, %r639, %r436;
	ld.global.u32 	%r437, [%rd7+136];
	xor.b32  	%r638, %r638, %r437;
$L__BB0_20:
	and.b32  	%r439, %r387, 128;
	setp.eq.s32 	%p11, %r439, 0;
	@%p11 bra 	$L__BB0_22;
	ld.global.u32 	%r440, [%rd7+140];
	xor.b32  	%r642, %r642, %r440;
	ld.global.u32 	%r441, [%rd7+144];
	xor.b32  	%r641, %r641, %r441;
	ld.global.u32 	%r442, [%rd7+148];
	xor.b32  	%r640, %r640, %r442;
	ld.global.u32 	%r443, [%rd7+152];
	xor.b32  	%r639, %r639, %r443;
	ld.global.u32 	%r444, [%rd7+156];
	xor.b32  	%r638, %r638, %r444;
$L__BB0_22:
	and.b32  	%r446, %r387, 256;
	setp.eq.s32 	%p12, %r446, 0;
	@%p12 bra 	$L__BB0_24;
	ld.global.u32 	%r447, [%rd7+160];
	xor.b32  	%r642, %r642, %r447;
	ld.global.u32 	%r448, [%rd7+164];
	xor.b32  	%r641, %r641, %r448;
	ld.global.u32 	%r449, [%rd7+168];
	xor.b32  	%r640, %r640, %r449;
	ld.global.u32 	%r450, [%rd7+172];
	xor.b32  	%r639, %r639, %r450;
	ld.global.u32 	%r451, [%rd7+176];
	xor.b32  	%r638, %r638, %r451;
$L__BB0_24:
	and.b32  	%r453, %r387, 512;
	setp.eq.s32 	%p13, %r453, 0;
	@%p13 bra 	$L__BB0_26;
	ld.global.u32 	%r454, [%rd7+180];
	xor.b32  	%r642, %r642, %r454;
	ld.global.u32 	%r455, [%rd7+184];
	xor.b32  	%r641, %r641, %r455;
	ld.global.u32 	%r456, [%rd7+188];
	xor.b32  	%r640, %r640, %r456;
	ld.global.u32 	%r457, [%rd7+192];
	xor.b32  	%r639, %r639, %r457;
	ld.global.u32 	%r458, [%rd7+196];
	xor.b32  	%r638, %r638, %r458;
$L__BB0_26:
	and.b32  	%r460, %r387, 1024;
	setp.eq.s32 	%p14, %r460, 0;
	@%p14 bra 	$L__BB0_28;
	ld.global.u32 	%r461, [%rd7+200];
	xor.b32  	%r642, %r642, %r461;
	ld.global.u32 	%r462, [%rd7+204];
	xor.b32  	%r641, %r641, %r462;
	ld.global.u32 	%r463, [%rd7+208];
	xor.b32  	%r640, %r640, %r463;
	ld.global.u32 	%r464, [%rd7+212];
	xor.b32  	%r639, %r639, %r464;
	ld.global.u32 	%r465, [%rd7+216];
	xor.b32  	%r638, %r638, %r465;
$L__BB0_28:
	and.b32  	%r467, %r387, 2048;
	setp.eq.s32 	%p15, %r467, 0;
	@%p15 bra 	$L__BB0_30;
	ld.global.u32 	%r468, [%rd7+220];
	xor.b32  	%r642, %r642, %r468;
	ld.global.u32 	%r469, [%rd7+224];
	xor.b32  	%r641, %r641, %r469;
	ld.global.u32 	%r470, [%rd7+228];
	xor.b32  	%r640, %r640, %r470;
	ld.global.u32 	%r471, [%rd7+232];
	xor.b32  	%r639, %r639, %r471;
	ld.global.u32 	%r472, [%rd7+236];
	xor.b32  	%r638, %r638, %r472;
$L__BB0_30:
	and.b32  	%r474, %r387, 4096;
	setp.eq.s32 	%p16, %r474, 0;
	@%p16 bra 	$L__BB0_32;
	ld.global.u32 	%r475, [%rd7+240];
	xor.b32  	%r642, %r642, %r475;
	ld.global.u32 	%r476, [%rd7+244];
	xor.b32  	%r641, %r641, %r476;
	ld.global.u32 	%r477, [%rd7+248];
	xor.b32  	%r640, %r640, %r477;
	ld.global.u32 	%r478, [%rd7+252];
	xor.b32  	%r639, %r639, %r478;
	ld.global.u32 	%r479, [%rd7+256];
	xor.b32  	%r638, %r638, %r479;
$L__BB0_32:
	and.b32  	%r481, %r387, 8192;
	setp.eq.s32 	%p17, %r481, 0;
	@%p17 bra 	$L__BB0_34;
	ld.global.u32 	%r482, [%rd7+260];
	xor.b32  	%r642, %r642, %r482;
	ld.global.u32 	%r483, [%rd7+264];
	xor.b32  	%r641, %r641, %r483;
	ld.global.u32 	%r484, [%rd7+268];
	xor.b32  	%r640, %r640, %r484;
	ld.global.u32 	%r485, [%rd7+272];
	xor.b32  	%r639, %r639, %r485;
	ld.global.u32 	%r486, [%rd7+276];
	xor.b32  	%r638, %r638, %r486;
$L__BB0_34:
	and.b32  	%r488, %r387, 16384;
	setp.eq.s32 	%p18, %r488, 0;
	@%p18 bra 	$L__BB0_36;
	ld.global.u32 	%r489, [%rd7+280];
	xor.b32  	%r642, %r642, %r489;
	ld.global.u32 	%r490, [%rd7+284];
	xor.b32  	%r641, %r641, %r490;
	ld.global.u32 	%r491, [%rd7+288];
	xor.b32  	%r640, %r640, %r491;
	ld.global.u32 	%r492, [%rd7+292];
	xor.b32  	%r639, %r639, %r492;
	ld.global.u32 	%r493, [%rd7+296];
	xor.b32  	%r638, %r638, %r493;
$L__BB0_36:
	and.b32  	%r495, %r387, 32768;
	setp.eq.s32 	%p19, %r495, 0;
	@%p19 bra 	$L__BB0_38;
	ld.global.u32 	%r496, [%rd7+300];
	xor.b32  	%r642, %r642, %r496;
	ld.global.u32 	%r497, [%rd7+304];
	xor.b32  	%r641, %r641, %r497;
	ld.global.u32 	%r498, [%rd7+308];
	xor.b32  	%r640, %r640, %r498;
	ld.global.u32 	%r499, [%rd7+312];
	xor.b32  	%r639, %r639, %r499;
	ld.global.u32 	%r500, [%rd7+316];
	xor.b32  	%r638, %r638, %r500;
$L__BB0_38:
	add.s32 	%r637, %r637, 16;
	setp.ne.s32 	%p20, %r637, 32;
	@%p20 bra 	$L__BB0_6;
	mad.lo.s32 	%r501, %r631, -31, %r23;
	add.s32 	%r631, %r501, 1;
	setp.ne.s32 	%p21, %r631, 5;
	@%p21 bra 	$L__BB0_5;
	st.global.u32 	[%rd2+4], %r642;
	st.global.u32 	[%rd2+8], %r641;
	st.global.u32 	[%rd2+12], %r640;
	st.global.u32 	[%rd2+16], %r639;
	st.global.u32 	[%rd2+20], %r638;
	add.s32 	%r625, %r625, 1;
	setp.lt.u32 	%p22, %r625, %r14;
	@%p22 bra 	$L__BB0_4;
$L__BB0_41:
	shr.u64 	%rd8, %rd29, 2;
	add.s32 	%r624, %r624, 1;
	setp.gt.u64 	%p23, %rd29, 3;
	mov.u64 	%rd29, %rd8;
	@%p23 bra 	$L__BB0_2;
$L__BB0_42:
	cvt.u32.u64 	%r502, %rd30;
	setp.eq.s32 	%p24, %r502, 0;
	mov.b32 	%r503, 0;
	st.global.v2.u32 	[%rd2+24], {%r503, %r503};
	st.global.u32 	[%rd2+32], %r503;
	mov.b64 	%rd22, 0;
	st.global.u64 	[%rd2+40], %rd22;
	st.global.v2.u32 	[%rd1], {%r1, %r4};
	st.global.v2.u32 	[%rd1+8], {%r7, %r6};
	st.global.v2.u32 	[%rd1+16], {%r11, %r12};
	@%p24 bra 	$L__BB0_84;
	mov.b32 	%r718, 0;
$L__BB0_44:
	and.b64  	%rd10, %rd30, 3;
	setp.eq.s64 	%p25, %rd10, 0;
	@%p25 bra 	$L__BB0_83;
	mul.wide.u32 	%rd23, %r718, 3200;
	mov.u64 	%rd24, precalc_xorwow_matrix;
	add.s64 	%rd11, %rd24, %rd23;
	cvt.u32.u64 	%r195, %rd10;
	mov.b32 	%r719, 0;
$L__BB0_46:
	mov.b32 	%r732, 0;
	mov.u32 	%r733, %r732;
	mov.u32 	%r734, %r732;
	mov.u32 	%r735, %r732;
	mov.u32 	%r736, %r732;
	mov.u32 	%r725, %r732;
$L__BB0_47:
	mul.wide.u32 	%rd25, %r725, 4;
	add.s64 	%rd26, %rd1, %rd25;
	ld.global.u32 	%r203, [%rd26+4];
	shl.b32 	%r204, %r725, 5;
	mov.b32 	%r731, 0;
$L__BB0_48:
	.pragma "nounroll";
	shr.u32 	%r508, %r203, %r731;
	and.b32  	%r509, %r508, 1;
	setp.eq.b32 	%p26, %r509, 1;
	not.pred 	%p27, %p26;
	add.s32 	%r510, %r204, %r731;
	mul.lo.s32 	%r511, %r510, 5;
	mul.wide.u32 	%rd27, %r511, 4;
	add.s64 	%rd12, %rd11, %rd27;
	@%p27 bra 	$L__BB0_50;
	ld.global.u32 	%r512, [%rd12];
	xor.b32  	%r736, %r736, %r512;
	ld.global.u32 	%r513, [%rd12+4];
	xor.b32  	%r735, %r735, %r513;
	ld.global.u32 	%r514, [%rd12+8];
	xor.b32  	%r734, %r734, %r514;
	ld.global.u32 	%r515, [%rd12+12];
	xor.b32  	%r733, %r733, %r515;
	ld.global.u32 	%r516, [%rd12+16];
	xor.b32  	%r732, %r732, %r516;
$L__BB0_50:
	and.b32  	%r518, %r508, 2;
	setp.eq.s32 	%p28, %r518, 0;
	@%p28 bra 	$L__BB0_52;
	ld.global.u32 	%r519, [%rd12+20];
	xor.b32  	%r736, %r736, %r519;
	ld.global.u32 	%r520, [%rd12+24];
	xor.b32  	%r735, %r735, %r520;
	ld.global.u32 	%r521, [%rd12+28];
	xor.b32  	%r734, %r734, %r521;
	ld.global.u32 	%r522, [%rd12+32];
	xor.b32  	%r733, %r733, %r522;
	ld.global.u32 	%r523, [%rd12+36];
	xor.b32  	%r732, %r732, %r523;
$L__BB0_52:
	and.b32  	%r525, %r508, 4;
	setp.eq.s32 	%p29, %r525, 0;
	@%p29 bra 	$L__BB0_54;
	ld.global.u32 	%r526, [%rd12+40];
	xor.b32  	%r736, %r736, %r526;
	ld.global.u32 	%r527, [%rd12+44];
	xor.b32  	%r735, %r735, %r527;
	ld.global.u32 	%r528, [%rd12+48];
	xor.b32  	%r734, %r734, %r528;
	ld.global.u32 	%r529, [%rd12+52];
	xor.b32  	%r733, %r733, %r529;
	ld.global.u32 	%r530, [%rd12+56];
	xor.b32  	%r732, %r732, %r530;
$L__BB0_54:
	and.b32  	%r532, %r508, 8;
	setp.eq.s32 	%p30, %r532, 0;
	@%p30 bra 	$L__BB0_56;
	ld.global.u32 	%r533, [%rd12+60];
	xor.b32  	%r736, %r736, %r533;
	ld.global.u32 	%r534, [%rd12+64];
	xor.b32  	%r735, %r735, %r534;
	ld.global.u32 	%r535, [%rd12+68];
	xor.b32  	%r734, %r734, %r535;
	ld.global.u32 	%r536, [%rd12+72];
	xor.b32  	%r733, %r733, %r536;
	ld.global.u32 	%r537, [%rd12+76];
	xor.b32  	%r732, %r732, %r537;
$L__BB0_56:
	and.b32  	%r539, %r508, 16;
	setp.eq.s32 	%p31, %r539, 0;
	@%p31 bra 	$L__BB0_58;
	ld.global.u32 	%r540, [%rd12+80];
	xor.b32  	%r736, %r736, %r540;
	ld.global.u32 	%r541, [%rd12+84];
	xor.b32  	%r735, %r735, %r541;
	ld.global.u32 	%r542, [%rd12+88];
	xor.b32  	%r734, %r734, %r542;
	ld.global.u32 	%r543, [%rd12+92];
	xor.b32  	%r733, %r733, %r543;
	ld.global.u32 	%r544, [%rd12+96];
	xor.b32  	%r732, %r732, %r544;
$L__BB0_58:
	and.b32  	%r546, %r508, 32;
	setp.eq.s32 	%p32, %r546, 0;
	@%p32 bra 	$L__BB0_60;
	ld.global.u32 	%r547, [%rd12+100];
	xor.b32  	%r736, %r736, %r547;
	ld.global.u32 	%r548, [%rd12+104];
	xor.b32  	%r735, %r735, %r548;
	ld.global.u32 	%r549, [%rd12+108];
	xor.b32  	%r734, %r734, %r549;
	ld.global.u32 	%r550, [%rd12+112];
	xor.b32  	%r733, %r733, %r550;
	ld.global.u32 	%r551, [%rd12+116];
	xor.b32  	%r732, %r732, %r551;
$L__BB0_60:
	and.b32  	%r553, %r508, 64;
	setp.eq.s32 	%p33, %r553, 0;
	@%p33 bra 	$L__BB0_62;
	ld.global.u32 	%r554, [%rd12+120];
	xor.b32  	%r736, %r736, %r554;
	ld.global.u32 	%r555, [%rd12+124];
	xor.b32  	%r735, %r735, %r555;
	ld.global.u32 	%r556, [%rd12+128];
	xor.b32  	%r734, %r734, %r556;
	ld.global.u32 	%r557, [%rd12+132];
	xor.b32  	%r733, %r733, %r557;
	ld.global.u32 	%r558, [%rd12+136];
	xor.b32  	%r732, %r732, %r558;
$L__BB0_62:
	and.b32  	%r560, %r508, 128;
	setp.eq.s32 	%p34, %r560, 0;
	@%p34 bra 	$L__BB0_64;
	ld.global.u32 	%r561, [%rd12+140];
	xor.b32  	%r736, %r736, %r561;
	ld.global.u32 	%r562, [%rd12+144];
	xor.b32  	%r735, %r735, %r562;
	ld.global.u32 	%r563, [%rd12+148];
	xor.b32  	%r734, %r734, %r563;
	ld.global.u32 	%r564, [%rd12+152];
	xor.b32  	%r733, %r733, %r564;
	ld.global.u32 	%r565, [%rd12+156];
	xor.b32  	%r732, %r732, %r565;
$L__BB0_64:
	and.b32  	%r567, %r508, 256;
	setp.eq.s32 	%p35, %r567, 0;
	@%p35 bra 	$L__BB0_66;
	ld.global.u32 	%r568, [%rd12+160];
	xor.b32  	%r736, %r736, %r568;
	ld.global.u32 	%r569, [%rd12+164];
	xor.b32  	%r735, %r735, %r569;
	ld.global.u32 	%r570, [%rd12+168];
	xor.b32  	%r734, %r734, %r570;
	ld.global.u32 	%r571, [%rd12+172];
	xor.b32  	%r733, %r733, %r571;
	ld.global.u32 	%r572, [%rd12+176];
	xor.b32  	%r732, %r732, %r572;
$L__BB0_66:
	and.b32  	%r574, %r508, 512;
	setp.eq.s32 	%p36, %r574, 0;
	@%p36 bra 	$L__BB0_68;
	ld.global.u32 	%r575, [%rd12+180];
	xor.b32  	%r736, %r736, %r575;
	ld.global.u32 	%r576, [%rd12+184];
	xor.b32  	%r735, %r735, %r576;
	ld.global.u32 	%r577, [%rd12+188];
	xor.b32  	%r734, %r734, %r577;
	ld.global.u32 	%r578, [%rd12+192];
	xor.b32  	%r733, %r733, %r578;
	ld.global.u32 	%r579, [%rd12+196];
	xor.b32  	%r732, %r732, %r579;
$L__BB0_68:
	and.b32  	%r581, %r508, 1024;
	setp.eq.s32 	%p37, %r581, 0;
	@%p37 bra 	$L__BB0_70;
	ld.global.u32 	%r582, [%rd12+200];
	xor.b32  	%r736, %r736, %r582;
	ld.global.u32 	%r583, [%rd12+204];
	xor.b32  	%r735, %r735, %r583;
	ld.global.u32 	%r584, [%rd12+208];
	xor.b32  	%r734, %r734, %r584;
	ld.global.u32 	%r585, [%rd12+212];
	xor.b32  	%r733, %r733, %r585;
	ld.global.u32 	%r586, [%rd12+216];
	xor.b32  	%r732, %r732, %r586;
$L__BB0_70:
	and.b32  	%r588, %r508, 2048;
	setp.eq.s32 	%p38, %r588, 0;
	@%p38 bra 	$L__BB0_72;
	ld.global.u32 	%r589, [%rd12+220];
	xor.b32  	%r736, %r736, %r589;
	ld.global.u32 	%r590, [%rd12+224];
	xor.b32  	%r735, %r735, %r590;
	ld.global.u32 	%r591, [%rd12+228];
	xor.b32  	%r734, %r734, %r591;
	ld.global.u32 	%r592, [%rd12+232];
	xor.b32  	%r733, %r733, %r592;
	ld.global.u32 	%r593, [%rd12+236];
	xor.b32  	%r732, %r732, %r593;
$L__BB0_72:
	and.b32  	%r595, %r508, 4096;
	setp.eq.s32 	%p39, %r595, 0;
	@%p39 bra 	$L__BB0_74;
	ld.global.u32 	%r596, [%rd12+240];
	xor.b32  	%r736, %r736, %r596;
	ld.global.u32 	%r597, [%rd12+244];
	xor.b32  	%r735, %r735, %r597;
	ld.global.u32 	%r598, [%rd12+248];
	xor.b32  	%r734, %r734, %r598;
	ld.global.u32 	%r599, [%rd12+252];
	xor.b32  	%r733, %r733, %r599;
	ld.global.u32 	%r600, [%rd12+256];
	xor.b32  	%r732, %r732, %r600;
$L__BB0_74:
	and.b32  	%r602, %r508, 8192;
	setp.eq.s32 	%p40, %r602, 0;
	@%p40 bra 	$L__BB0_76;
	ld.global.u32 	%r603, [%rd12+260];
	xor.b32  	%r736, %r736, %r603;
	ld.global.u32 	%r604, [%rd12+264];
	xor.b32  	%r735, %r735, %r604;
	ld.global.u32 	%r605, [%rd12+268];
	xor.b32  	%r734, %r734, %r605;
	ld.global.u32 	%r606, [%rd12+272];
	xor.b32  	%r733, %r733, %r606;
	ld.global.u32 	%r607, [%rd12+276];
	xor.b32  	%r732, %r732, %r607;
$L__BB0_76:
	and.b32  	%r609, %r508, 16384;
	setp.eq.s32 	%p41, %r609, 0;
	@%p41 bra 	$L__BB0_78;
	ld.global.u32 	%r610, [%rd12+280];
	xor.b32  	%r736, %r736, %r610;
	ld.global.u32 	%r611, [%rd12+284];
	xor.b32  	%r735, %r735, %r611;
	ld.global.u32 	%r612, [%rd12+288];
	xor.b32  	%r734, %r734, %r612;
	ld.global.u32 	%r613, [%rd12+292];
	xor.b32  	%r733, %r733, %r613;
	ld.global.u32 	%r614, [%rd12+296];
	xor.b32  	%r732, %r732, %r614;
$L__BB0_78:
	and.b32  	%r616, %r508, 32768;
	setp.eq.s32 	%p42, %r616, 0;
	@%p42 bra 	$L__BB0_80;
	ld.global.u32 	%r617, [%rd12+300];
	xor.b32  	%r736, %r736, %r617;
	ld.global.u32 	%r618, [%rd12+304];
	xor.b32  	%r735, %r735, %r618;
	ld.global.u32 	%r619, [%rd12+308];
	xor.b32  	%r734, %r734, %r619;
	ld.global.u32 	%r620, [%rd12+312];
	xor.b32  	%r733, %r733, %r620;
	ld.global.u32 	%r621, [%rd12+316];
	xor.b32  	%r732, %r732, %r621;
$L__BB0_80:
	add.s32 	%r731, %r731, 16;
	setp.ne.s32 	%p43, %r731, 32;
	@%p43 bra 	$L__BB0_48;
	mad.lo.s32 	%r622, %r725, -31, %r204;
	add.s32 	%r725, %r622, 1;
	setp.ne.s32 	%p44, %r725, 5;
	@%p44 bra 	$L__BB0_47;
	st.global.u32 	[%rd1+4], %r736;
	st.global.u32 	[%rd1+8], %r735;
	st.global.u32 	[%rd1+12], %r734;
	st.global.u32 	[%rd1+16], %r733;
	st.global.u32 	[%rd1+20], %r732;
	add.s32 	%r719, %r719, 1;
	setp.lt.u32 	%p45, %r719, %r195;
	@%p45 bra 	$L__BB0_46;
$L__BB0_83:
	shr.u64 	%rd13, %rd30, 2;
	add.s32 	%r718, %r718, 1;
	setp.gt.u64 	%p46, %rd30, 3;
	mov.u64 	%rd30, %rd13;
	@%p46 bra 	$L__BB0_44;
$L__BB0_84:
	mov.b32 	%r623, 0;
	st.global.v2.u32 	[%rd1+24], {%r623, %r623};
	st.global.u32 	[%rd1+32], %r623;
	mov.b64 	%rd28, 0;
	st.global.u64 	[%rd1+40], %rd28;
	ret;

}
	// .globl	_Z9getRandomP17curandStateXORWOWS0_PfS1_
.visible .entry _Z9getRandomP17curandStateXORWOWS0_PfS1_(
	.param .u64 .ptr .align 1 _Z9getRandomP17curandStateXORWOWS0_PfS1__param_0,
	.param .u64 .ptr .align 1 _Z9getRandomP17curandStateXORWOWS0_PfS1__param_1,
	.param .u64 .ptr .align 1 _Z9getRandomP17curandStateXORWOWS0_PfS1__param_2,
	.param .u64 .ptr .align 1 _Z9getRandomP17curandStateXORWOWS0_PfS1__param_3
)
{
	.reg .b32 	%r<36>;
	.reg .b32 	%f<7>;
	.reg .b64 	%rd<15>;
	.reg .b64 	%fd<3>;

	ld.param.u64 	%rd1, [_Z9getRandomP17curandStateXORWOWS0_PfS1__param_0];
	ld.param.u64 	%rd2, [_Z9getRandomP17curandStateXORWOWS0_PfS1__param_1];
	ld.param.u64 	%rd3, [_Z9getRandomP17curandStateXORWOWS0_PfS1__param_2];
	ld.param.u64 	%rd4, [_Z9getRandomP17curandStateXORWOWS0_PfS1__param_3];
	cvta.to.global.u64 	%rd5, %rd4;
	cvta.to.global.u64 	%rd6, %rd3;
	cvta.to.global.u64 	%rd7, %rd2;
	cvta.to.global.u64 	%rd8, %rd1;
	mov.u32 	%r1, %tid.x;
	mul.wide.u32 	%rd9, %r1, 48;
	add.s64 	%rd10, %rd8, %rd9;
	ld.global.v2.u32 	{%r2, %r3}, [%rd10];
	ld.global.v2.u32 	{%r4, %r5}, [%rd10+8];
	ld.global.v2.u32 	{%r6, %r7}, [%rd10+16];
	ld.global.v2.u32 	{%r8, %r9}, [%rd10+24];
	ld.global.f32 	%f1, [%rd10+32];
	ld.global.f64 	%fd1, [%rd10+40];
	add.s64 	%rd11, %rd7, %rd9;
	ld.global.v2.u32 	{%r10, %r11}, [%rd11];
	ld.global.v2.u32 	{%r12, %r13}, [%rd11+8];
	ld.global.v2.u32 	{%r14, %r15}, [%rd11+16];
	ld.global.v2.u32 	{%r16, %r17}, [%rd11+24];
	ld.global.f32 	%f2, [%rd11+32];
	ld.global.f64 	%fd2, [%rd11+40];
	shr.u32 	%r18, %r3, 2;
	xor.b32  	%r19, %r18, %r3;
	shl.b32 	%r20, %r7, 4;
	shl.b32 	%r21, %r19, 1;
	xor.b32  	%r22, %r20, %r21;
	xor.b32  	%r23, %r22, %r7;
	xor.b32  	%r24, %r23, %r19;
	add.s32 	%r25, %r2, 362437;
	add.s32 	%r26, %r24, %r25;
	cvt.rn.f32.u32 	%f3, %r26;
	fma.rn.f32 	%f4, %f3, 0f2F800000, 0f2F000000;
	shr.u32 	%r27, %r11, 2;
	xor.b32  	%r28, %r27, %r11;
	shl.b32 	%r29, %r15, 4;
	shl.b32 	%r30, %r28, 1;
	xor.b32  	%r31, %r29, %r30;
	xor.b32  	%r32, %r31, %r15;
	xor.b32  	%r33, %r32, %r28;
	add.s32 	%r34, %r10, 362437;
	add.s32 	%r35, %r33, %r34;
	cvt.rn.f32.u32 	%f5, %r35;
	fma.rn.f32 	%f6, %f5, 0f2F800000, 0f2F000000;
	mul.wide.u32 	%rd12, %r1, 4;
	add.s64 	%rd13, %rd6, %rd12;
	st.global.f32 	[%rd13], %f4;
	add.s64 	%rd14, %rd5, %rd12;
	st.global.f32 	[%rd14], %f6;
	st.global.v2.u32 	[%rd10], {%r25, %r4};
	st.global.v2.u32 	[%rd10+8], {%r5, %r6};
	st.global.v2.u32 	[%rd10+16], {%r7, %r24};
	st.global.v2.u32 	[%rd10+24], {%r8, %r9};
	st.global.f32 	[%rd10+32], %f1;
	st.global.f64 	[%rd10+40], %fd1;
	st.global.v2.u32 	[%rd11], {%r34, %r12};
	st.global.v2.u32 	[%rd11+8], {%r13, %r14};
	st.global.v2.u32 	[%rd11+16], {%r15, %r33};
	st.global.v2.u32 	[%rd11+24], {%r16, %r17};
	st.global.f32 	[%rd11+32], %f2;
	st.global.f64 	[%rd11+40], %fd2;
	ret;

}
	// .globl	_Z6calcPiPiPfS0_i
.visible .entry _Z6calcPiPiPfS0_i(
	.param .u64 .ptr .align 1 _Z6calcPiPiPfS0_i_param_0,
	.param .u64 .ptr .align 1 _Z6calcPiPiPfS0_i_param_1,
	.param .u64 .ptr .align 1 _Z6calcPiPiPfS0_i_param_2,
	.param .u32 _Z6calcPiPiPfS0_i_param_3
)
{
	.reg .pred 	%p<3>;
	.reg .b32 	%r<9>;
	.reg .b32 	%f<5>;
	.reg .b64 	%rd<12>;

	ld.param.u64 	%rd1, [_Z6calcPiPiPfS0_i_param_0];
	ld.param.u64 	%rd2, [_Z6calcPiPiPfS0_i_param_1];
	ld.param.u64 	%rd3, [_Z6calcPiPiPfS0_i_param_2];
	ld.param.u32 	%r4, [_Z6calcPiPiPfS0_i_param_3];
	mov.u32 	%r1, %tid.x;
	setp.eq.s32 	%p1, %r4, 0;
	mov.b32 	%r8, 0;
	@%p1 bra 	$L__BB2_2;
	mul.lo.s32 	%r6, %r4, %r4;
	cvta.to.global.u64 	%rd4, %rd2;
	cvta.to.global.u64 	%rd5, %rd3;
	mul.wide.u32 	%rd6, %r1, 4;
	add.s64 	%rd7, %rd4, %rd6;
	ld.global.f32 	%f1, [%rd7];
	add.s64 	%rd8, %rd5, %rd6;
	ld.global.f32 	%f2, [%rd8];
	mul.f32 	%f3, %f2, %f2;
	fma.rn.f32 	%f4, %f1, %f1, %f3;
	setp.le.f32 	%p2, %f4, 0f3F800000;
	max.u32 	%r7, %r6, 1;
	selp.b32 	%r8, %r7, 0, %p2;
$L__BB2_2:
	cvta.to.global.u64 	%rd9, %rd1;
	mul.wide.u32 	%rd10, %r1, 4;
	add.s64 	%rd11, %rd9, %rd10;
	st.global.u32 	[%rd11], %r8;
	ret;

}


// ===== COMPILED SASS (sm_100) =====

	.target	sm_100

	.elftype	@"ET_EXEC"


//--------------------- .note.nv.tkinfo           --------------------------
	.section	.note.nv.tkinfo,"",@"SHT_NOTE"
	.sectionflags	@"SHF_NOTE_NV_TKINFO"
	.tkinfo
        /*0018*/ 	.word	0x00000002
        /*0030*/ 	.string	""
        /*0030*/ 	.string	"ptxas"
        /*0030*/ 	.string	"Cuda compilation tools, release 13.0, V13.0.88"
        /*0030*/ 	.string	"Build cuda_13.0.r13.0/compiler.36424714_0"
        /*0030*/ 	.string	"-arch sm_100 -m 64 "



//--------------------- .note.nv.cuinfo           --------------------------
	.section	.note.nv.cuinfo,"",@"SHT_NOTE"
	.sectionflags	@"SHF_NOTE_NV_CUINFO"
        /*0018*/ 	.short	0x0002
        /*001a*/ 	.short	0x0064
        /*001c*/ 	.short	0x0082
	.zero		2


//--------------------- .nv.info                  --------------------------
	.section	.nv.info,"",@"SHT_CUDA_INFO"
	.align	4


	//----- nvinfo : EIATTR_REGCOUNT
	.align		4
        /*0000*/ 	.byte	0x04, 0x2f
        /*0002*/ 	.short	(.L_10 - .L_9)
	.align		4
.L_9:
        /*0004*/ 	.word	index@(_Z14init_cuda_randP17curandStateXORWOWS0_m)
        /*0008*/ 	.word	0x0000001f


	//----- nvinfo : EIATTR_FRAME_SIZE
	.align		4
.L_10:
        /*000c*/ 	.byte	0x04, 0x11
        /*000e*/ 	.short	(.L_12 - .L_11)
	.align		4
.L_11:
        /*0010*/ 	.word	index@(_Z14init_cuda_randP17curandStateXORWOWS0_m)
        /*0014*/ 	.word	0x00000000


	//----- nvinfo : EIATTR_REGCOUNT
	.align		4
.L_12:
        /*0018*/ 	.byte	0x04, 0x2f
        /*001a*/ 	.short	(.L_14 - .L_13)
	.align		4
.L_13:
        /*001c*/ 	.word	index@(_Z9getRandomP17curandStateXORWOWS0_PfS1_)
        /*0020*/ 	.word	0x00000028


	//----- nvinfo : EIATTR_FRAME_SIZE
	.align		4
.L_14:
        /*0024*/ 	.byte	0x04, 0x11
        /*0026*/ 	.short	(.L_16 - .L_15)
	.align		4
.L_15:
        /*0028*/ 	.word	index@(_Z9getRandomP17curandStateXORWOWS0_PfS1_)
        /*002c*/ 	.word	0x00000000


	//----- nvinfo : EIATTR_REGCOUNT
	.align		4
.L_16:
        /*0030*/ 	.byte	0x04, 0x2f
        /*0032*/ 	.short	(.L_18 - .L_17)
	.align		4
.L_17:
        /*0034*/ 	.word	index@(_Z6calcPiPiPfS0_i)
        /*0038*/ 	.word	0x0000000e


	//----- nvinfo : EIATTR_FRAME_SIZE
	.align		4
.L_18:
        /*003c*/ 	.byte	0x04, 0x11
        /*003e*/ 	.short	(.L_20 - .L_19)
	.align		4
.L_19:
        /*0040*/ 	.word	index@(_Z6calcPiPiPfS0_i)
        /*0044*/ 	.word	0x00000000


	//----- nvinfo : EIATTR_MIN_STACK_SIZE
	.align		4
.L_20:
        /*0048*/ 	.byte	0x04, 0x12
        /*004a*/ 	.short	(.L_22 - .L_21)
	.align		4
.L_21:
        /*004c*/ 	.word	index@(_Z6calcPiPiPfS0_i)
        /*0050*/ 	.word	0x00000000


	//----- nvinfo : EIATTR_MIN_STACK_SIZE
	.align		4
.L_22:
        /*0054*/ 	.byte	0x04, 0x12
        /*0056*/ 	.short	(.L_24 - .L_23)
	.align		4
.L_23:
        /*0058*/ 	.word	index@(_Z9getRandomP17curandStateXORWOWS0_PfS1_)
        /*005c*/ 	.word	0x00000000


	//----- nvinfo : EIATTR_MIN_STACK_SIZE
	.align		4
.L_24:
        /*0060*/ 	.byte	0x04, 0x12
        /*0062*/ 	.short	(.L_26 - .L_25)
	.align		4
.L_25:
        /*0064*/ 	.word	index@(_Z14init_cuda_randP17curandStateXORWOWS0_m)
        /*0068*/ 	.word	0x00000000
.L_26:


//--------------------- .nv.compat                --------------------------
	.section	.nv.compat,"",@"SHT_CUDA_COMPAT_INFO"
	.align	4
        /*0000*/ 	.byte	0x02, 0x09, 0x00, 0x00, 0x02, 0x02, 0x01, 0x00, 0x02, 0x05, 0x05, 0x00, 0x03, 0x07, 0x01, 0x01
        /*0010*/ 	.byte	0x02, 0x03, 0x00, 0x00, 0x02, 0x06, 0x01, 0x00, 0x04, 0x0b, 0x08, 0x00, 0x01, 0x00, 0x00, 0x00
        /*0020*/ 	.byte	0x00, 0x00, 0x00, 0x00


//--------------------- .nv.info._Z6calcPiPiPfS0_i --------------------------
	.section	.nv.info._Z6calcPiPiPfS0_i,"",@"SHT_CUDA_INFO"
	.sectionflags	@""
	.align	4


	//----- nvinfo : EIATTR_CUDA_API_VERSION
	.align		4
        /*0000*/ 	.byte	0x04, 0x37
        /*0002*/ 	.short	(.L_28 - .L_27)
.L_27:
        /*0004*/ 	.word	0x00000082


	//----- nvinfo : EIATTR_KPARAM_INFO
	.align		4
.L_28:
        /*0008*/ 	.byte	0x04, 0x17
        /*000a*/ 	.short	(.L_30 - .L_29)
.L_29:
        /*000c*/ 	.word	0x00000000
        /*0010*/ 	.short	0x0003
        /*0012*/ 	.short	0x0018
        /*0014*/ 	.byte	0x00, 0xf0, 0x11, 0x00


	//----- nvinfo : EIATTR_KPARAM_INFO
	.align		4
.L_30:
        /*0018*/ 	.byte	0x04, 0x17
        /*001a*/ 	.short	(.L_32 - .L_31)
.L_31:
        /*001c*/ 	.word	0x00000000
        /*0020*/ 	.short	0x0002
        /*0022*/ 	.short	0x0010
        /*0024*/ 	.byte	0x00, 0xf5, 0x21, 0x00


	//----- nvinfo : EIATTR_KPARAM_INFO
	.align		4
.L_32:
        /*0028*/ 	.byte	0x04, 0x17
        /*002a*/ 	.short	(.L_34 - .L_33)
.L_33:
        /*002c*/ 	.word	0x00000000
        /*0030*/ 	.short	0x0001
        /*0032*/ 	.short	0x0008
        /*0034*/ 	.byte	0x00, 0xf5, 0x21, 0x00


	//----- nvinfo : EIATTR_KPARAM_INFO
	.align		4
.L_34:
        /*0038*/ 	.byte	0x04, 0x17
        /*003a*/ 	.short	(.L_36 - .L_35)
.L_35:
        /*003c*/ 	.word	0x00000000
        /*0040*/ 	.short	0x0000
        /*0042*/ 	.short	0x0000
        /*0044*/ 	.byte	0x00, 0xf5, 0x21, 0x00


	//----- nvinfo : EIATTR_SPARSE_MMA_MASK
	.align		4
.L_36:
        /*0048*/ 	.byte	0x03, 0x50
        /*004a*/ 	.short	0x0000


	//----- nvinfo : EIATTR_MAXREG_COUNT
	.align		4
        /*004c*/ 	.byte	0x03, 0x1b
        /*004e*/ 	.short	0x00ff


	//----- nvinfo : EIATTR_MERCURY_ISA_VERSION
	.align		4
        /*0050*/ 	.byte	0x03, 0x5f
        /*0052*/ 	.short	0x0101


	//----- nvinfo : EIATTR_VRC_CTA_INIT_COUNT
	.align		4
        /*0054*/ 	.byte	0x02, 0x4a
	.zero		1
	.zero		1


	//----- nvinfo : EIATTR_EXIT_INSTR_OFFSETS
	.align		4
        /*0058*/ 	.byte	0x04, 0x1c
        /*005a*/ 	.short	(.L_38 - .L_37)


	//   ....[0]....
.L_37:
        /*005c*/ 	.word	0x00000160


	//----- nvinfo : EIATTR_CBANK_PARAM_SIZE
	.align		4
.L_38:
        /*0060*/ 	.byte	0x03, 0x19
        /*0062*/ 	.short	0x001c


	//----- nvinfo : EIATTR_PARAM_CBANK
	.align		4
        /*0064*/ 	.byte	0x04, 0x0a
        /*0066*/ 	.short	(.L_40 - .L_39)
	.align		4
.L_39:
        /*0068*/ 	.word	index@(.nv.constant0._Z6calcPiPiPfS0_i)
        /*006c*/ 	.short	0x0380
        /*006e*/ 	.short	0x001c


	//----- nvinfo : EIATTR_SW_WAR
	.align		4
.L_40:
        /*0070*/ 	.byte	0x04, 0x36
        /*0072*/ 	.short	(.L_42 - .L_41)
.L_41:
        /*0074*/ 	.word	0x00000008
.L_42:


//--------------------- .nv.info._Z9getRandomP17curandStateXORWOWS0_PfS1_ --------------------------
	.section	.nv.info._Z9getRandomP17curandStateXORWOWS0_PfS1_,"",@"SHT_CUDA_INFO"
	.sectionflags	@""
	.align	4


	//----- nvinfo : EIATTR_CUDA_API_VERSION
	.align		4
        /*0000*/ 	.byte	0x04, 0x37
        /*0002*/ 	.short	(.L_44 - .L_43)
.L_43:
        /*0004*/ 	.word	0x00000082


	//----- nvinfo : EIATTR_KPARAM_INFO
	.align		4
.L_44:
        /*0008*/ 	.byte	0x04, 0x17
        /*000a*/ 	.short	(.L_46 - .L_45)
.L_45:
        /*000c*/ 	.word	0x00000000
        /*0010*/ 	.short	0x0003
        /*0012*/ 	.short	0x0018
        /*0014*/ 	.byte	0x00, 0xf5, 0x21, 0x00


	//----- nvinfo : EIATTR_KPARAM_INFO
	.align		4
.L_46:
        /*0018*/ 	.byte	0x04, 0x17
        /*001a*/ 	.short	(.L_48 - .L_47)
.L_47:
        /*001c*/ 	.word	0x00000000
        /*0020*/ 	.short	0x0002
        /*0022*/ 	.short	0x0010
        /*0024*/ 	.byte	0x00, 0xf5, 0x21, 0x00


	//----- nvinfo : EIATTR_KPARAM_INFO
	.align		4
.L_48:
        /*0028*/ 	.byte	0x04, 0x17
        /*002a*/ 	.short	(.L_50 - .L_49)
.L_49:
        /*002c*/ 	.word	0x00000000
        /*0030*/ 	.short	0x0001
        /*0032*/ 	.short	0x0008
        /*0034*/ 	.byte	0x00, 0xf5, 0x21, 0x00


	//----- nvinfo : EIATTR_KPARAM_INFO
	.align		4
.L_50:
        /*0038*/ 	.byte	0x04, 0x17
        /*003a*/ 	.short	(.L_52 - .L_51)
.L_51:
        /*003c*/ 	.word	0x00000000
        /*0040*/ 	.short	0x0000
        /*0042*/ 	.short	0x0000
        /*0044*/ 	.byte	0x00, 0xf5, 0x21, 0x00


	//----- nvinfo : EIATTR_SPARSE_MMA_MASK
	.align		4
.L_52:
        /*0048*/ 	.byte	0x03, 0x50
        /*004a*/ 	.short	0x0000


	//----- nvinfo : EIATTR_MAXREG_COUNT
	.align		4
        /*004c*/ 	.byte	0x03, 0x1b
        /*004e*/ 	.short	0x00ff


	//----- nvinfo : EIATTR_MERCURY_ISA_VERSION
	.align		4
        /*0050*/ 	.byte	0x03, 0x5f
        /*0052*/ 	.short	0x0101


	//----- nvinfo : EIATTR_VRC_CTA_INIT_COUNT
	.align		4
        /*0054*/ 	.byte	0x02, 0x4a
	.zero		1
	.zero		1


	//----- nvinfo : EIATTR_EXIT_INSTR_OFFSETS
	.align		4
        /*0058*/ 	.byte	0x04, 0x1c
        /*005a*/ 	.short	(.L_54 - .L_53)


	//   ....[0]....
.L_53:
        /*005c*/ 	.word	0x00000420


	//----- nvinfo : EIATTR_CBANK_PARAM_SIZE
	.align		4
.L_54:
        /*0060*/ 	.byte	0x03, 0x19
        /*0062*/ 	.short	0x0020


	//----- nvinfo : EIATTR_PARAM_CBANK
	.align		4
        /*0064*/ 	.byte	0x04, 0x0a
        /*0066*/ 	.short	(.L_56 - .L_55)
	.align		4
.L_55:
        /*0068*/ 	.word	index@(.nv.constant0._Z9getRandomP17curandStateXORWOWS0_PfS1_)
        /*006c*/ 	.short	0x0380
        /*006e*/ 	.short	0x0020


	//----- nvinfo : EIATTR_SW_WAR
	.align		4
.L_56:
        /*0070*/ 	.byte	0x04, 0x36
        /*0072*/ 	.short	(.L_58 - .L_57)
.L_57:
        /*0074*/ 	.word	0x00000008
.L_58:


//--------------------- .nv.info._Z14init_cuda_randP17curandStateXORWOWS0_m --------------------------
	.section	.nv.info._Z14init_cuda_randP17curandStateXORWOWS0_m,"",@"SHT_CUDA_INFO"
	.sectionflags	@""
	.align	4


	//----- nvinfo : EIATTR_CUDA_API_VERSION
	.align		4
        /*0000*/ 	.byte	0x04, 0x37
        /*0002*/ 	.short	(.L_60 - .L_59)
.L_59:
        /*0004*/ 	.word	0x00000082


	//----- nvinfo : EIATTR_KPARAM_INFO
	.align		4
.L_60:
        /*0008*/ 	.byte	0x04, 0x17
        /*000a*/ 	.short	(.L_62 - .L_61)
.L_61:
        /*000c*/ 	.word	0x00000000
        /*0010*/ 	.short	0x0002
        /*0012*/ 	.short	0x0010
        /*0014*/ 	.byte	0x00, 0xf0, 0x21, 0x00


	//----- nvinfo : EIATTR_KPARAM_INFO
	.align		4
.L_62:
        /*0018*/ 	.byte	0x04, 0x17
        /*001a*/ 	.short	(.L_64 - .L_63)
.L_63:
        /*001c*/ 	.word	0x00000000
        /*0020*/ 	.short	0x0001
        /*0022*/ 	.short	0x0008
        /*0024*/ 	.byte	0x00, 0xf5, 0x21, 0x00


	//----- nvinfo : EIATTR_KPARAM_INFO
	.align		4
.L_64:
        /*0028*/ 	.byte	0x04, 0x17
        /*002a*/ 	.short	(.L_66 - .L_65)
.L_65:
        /*002c*/ 	.word	0x00000000
        /*0030*/ 	.short	0x0000
        /*0032*/ 	.short	0x0000
        /*0034*/ 	.byte	0x00, 0xf5, 0x21, 0x00


	//----- nvinfo : EIATTR_SPARSE_MMA_MASK
	.align		4
.L_66:
        /*0038*/ 	.byte	0x03, 0x50
        /*003a*/ 	.short	0x0000


	//----- nvinfo : EIATTR_MAXREG_COUNT
	.align		4
        /*003c*/ 	.byte	0x03, 0x1b
        /*003e*/ 	.short	0x00ff


	//----- nvinfo : EIATTR_MERCURY_ISA_VERSION
	.align		4
        /*0040*/ 	.byte	0x03, 0x5f
        /*0042*/ 	.short	0x0101


	//----- nvinfo : EIATTR_VRC_CTA_INIT_COUNT
	.align		4
        /*0044*/ 	.byte	0x02, 0x4a
	.zero		1
	.zero		1


	//----- nvinfo : EIATTR_EXIT_INSTR_OFFSETS
	.align		4
        /*0048*/ 	.byte	0x04, 0x1c
        /*004a*/ 	.short	(.L_68 - .L_67)


	//   ....[0]....
.L_67:
        /*004c*/ 	.word	0x00001d80


	//----- nvinfo : EIATTR_CRS_STACK_SIZE
	.align		4
.L_68:
        /*0050*/ 	.byte	0x04, 0x1e
        /*0052*/ 	.short	(.L_70 - .L_69)
.L_69:
        /*0054*/ 	.word	0x00000000


	//----- nvinfo : EIATTR_CBANK_PARAM_SIZE
	.align		4
.L_70:
        /*0058*/ 	.byte	0x03, 0x19
        /*005a*/ 	.short	0x0018


	//----- nvinfo : EIATTR_PARAM_CBANK
	.align		4
        /*005c*/ 	.byte	0x04, 0x0a
        /*005e*/ 	.short	(.L_72 - .L_71)
	.align		4
.L_71:
        /*0060*/ 	.word	index@(.nv.constant0._Z14init_cuda_randP17curandStateXORWOWS0_m)
        /*0064*/ 	.short	0x0380
        /*0066*/ 	.short	0x0018


	//----- nvinfo : EIATTR_SW_WAR
	.align		4
.L_72:
        /*0068*/ 	.byte	0x04, 0x36
        /*006a*/ 	.short	(.L_74 - .L_73)
.L_73:
        /*006c*/ 	.word	0x00000008
.L_74:


//--------------------- .nv.callgraph             --------------------------
	.section	.nv.callgraph,"",@"SHT_CUDA_CALLGRAPH"
	.align	4
	.sectionentsize	8
	.align		4
        /*0000*/ 	.word	0x00000000
	.align		4
        /*0004*/ 	.word	0xffffffff
	.align		4
        /*0008*/ 	.word	0x00000000
	.align		4
        /*000c*/ 	.word	0xfffffffe
	.align		4
        /*0010*/ 	.word	0x00000000
	.align		4
        /*0014*/ 	.word	0xfffffffd
	.align		4
        /*0018*/ 	.word	0x00000000
	.align		4
        /*001c*/ 	.word	0xfffffffc


//--------------------- .nv.constant4             --------------------------
	.section	.nv.constant4,"a",@progbits
	.align	8
	.align		8
.nv.constant4:
        /*0000*/ 	.dword	precalc_xorwow_matrix
	.align		8
        /*0008*/ 	.dword	precalc_xorwow_offset_matrix
	.align		8
        /*0010*/ 	.dword	mrg32k3aM1
	.align		8
        /*0018*/ 	.dword	mrg32k3aM2
	.align		8
        /*0020*/ 	.dword	mrg32k3aM1SubSeq
	.align		8
        /*0028*/ 	.dword	mrg32k3aM2SubSeq
	.align		8
        /*0030*/ 	.dword	mrg32k3aM1Seq
	.align		8
        /*0038*/ 	.dword	mrg32k3aM2Seq


//--------------------- .nv.constant3             --------------------------
	.section	.nv.constant3,"a",@progbits
	.align	8
.nv.constant3:
	.type		__cr_lgamma_table,@object
	.size		__cr_lgamma_table,(.L_8 - __cr_lgamma_table)
__cr_lgamma_table:
        /*0000*/ 	.byte	0x00, 0x00, 0x00, 0x00, 0x00, 0x00, 0x00, 0x00, 0x00, 0x00, 0x00, 0x00, 0x00, 0x00, 0x00, 0x00
        /*0010*/ 	.byte	0xef, 0x39, 0xfa, 0xfe, 0x42, 0x2e, 0xe6, 0x3f, 0x02, 0x20, 0x2a, 0xfa, 0x0b, 0xab, 0xfc, 0x3f
        /*0020*/ 	.byte	0xf9, 0x2c, 0x92, 0x7c, 0xa7, 0x6c, 0x09, 0x40, 0xc9, 0x79, 0x44, 0x3c, 0x64, 0x26, 0x13, 0x40
        /*0030*/ 	.byte	0xca, 0x01, 0xcf, 0x3a, 0x27, 0x51, 0x1a, 0x40, 0x30, 0xcc, 0x2d, 0xf3, 0xe1, 0x0c, 0x21, 0x40
        /*0040*/ 	.byte	0x0d, 0xb7, 0xfc, 0x82, 0x8e, 0x35, 0x25, 0x40
.L_8:


//--------------------- .text._Z6calcPiPiPfS0_i   --------------------------
	.section	.text._Z6calcPiPiPfS0_i,"ax",@progbits
	.align	128
        .global         _Z6calcPiPiPfS0_i
        .type           _Z6calcPiPiPfS0_i,@function
        .size           _Z6calcPiPiPfS0_i,(.L_x_20 - _Z6calcPiPiPfS0_i)
        .other          _Z6calcPiPiPfS0_i,@"STO_CUDA_ENTRY STV_DEFAULT"
_Z6calcPiPiPfS0_i:
.text._Z6calcPiPiPfS0_i:
[----:B------:R-:W-:Y:S08]  /*0000*/  LDC R1, c[0x0][0x37c] ;  /* 0x0000df00ff017b82 */ /* 0x000ff00000000800 */
[----:B------:R-:W0:Y:S01]  /*0010*/  LDC R0, c[0x0][0x398] ;  /* 0x0000e600ff007b82 */ /* 0x000e220000000800 */
[----:B------:R-:W1:Y:S01]  /*0020*/  S2R R11, SR_TID.X ;  /* 0x00000000000b7919 */ /* 0x000e620000002100 */
[----:B------:R-:W2:Y:S01]  /*0030*/  LDCU.64 UR4, c[0x0][0x358] ;  /* 0x00006b00ff0477ac */ /* 0x000ea20008000a00 */
[----:B------:R-:W-:-:S05]  /*0040*/  HFMA2 R9, -RZ, RZ, 0, 0 ;  /* 0x00000000ff097431 */ /* 0x000fca00000001ff */
[----:B------:R-:W1:Y:S01]  /*0050*/  LDC.64 R6, c[0x0][0x380] ;  /* 0x0000e000ff067b82 */ /* 0x000e620000000a00 */
[----:B0-----:R-:W-:Y:S01]  /*0060*/  ISETP.NE.AND P0, PT, R0, RZ, PT ;  /* 0x000000ff0000720c */ /* 0x001fe20003f05270 */
[----:B-1----:R-:W-:-:S12]  /*0070*/  IMAD.WIDE.U32 R6, R11, 0x4, R6 ;  /* 0x000000040b067825 */ /* 0x002fd800078e0006 */
[----:B--2---:R-:W-:Y:S05]  /*0080*/  @!P0 BRA `(.L_x_0) ;  /* 0x0000000000308947 */ /* 0x004fea0003800000 */
[----:B------:R-:W0:Y:S08]  /*0090*/  LDC.64 R4, c[0x0][0x390] ;  /* 0x0000e400ff047b82 */ /* 0x000e300000000a00 */
[----:B------:R-:W1:Y:S01]  /*00a0*/  LDC.64 R2, c[0x0][0x388] ;  /* 0x0000e200ff027b82 */ /* 0x000e620000000a00 */
[----:B0-----:R-:W-:-:S06]  /*00b0*/  IMAD.WIDE.U32 R4, R11, 0x4, R4 ;  /* 0x000000040b047825 */ /* 0x001fcc00078e0004 */
[----:B------:R-:W2:Y:S01]  /*00c0*/  LDG.E R4, desc[UR4][R4.64] ;  /* 0x0000000404047981 */ /* 0x000ea2000c1e1900 */
[----:B-1----:R-:W-:-:S06]  /*00d0*/  IMAD.WIDE.U32 R2, R11, 0x4, R2 ;  /* 0x000000040b027825 */ /* 0x002fcc00078e0002 */
[----:B------:R-:W3:Y:S01]  /*00e0*/  LDG.E R2, desc[UR4][R2.64] ;  /* 0x0000000402027981 */ /* 0x000ee2000c1e1900 */
[----:B------:R-:W-:-:S05]  /*00f0*/  IMAD R0, R0, R0, RZ ;  /* 0x0000000000007224 */ /* 0x000fca00078e02ff */
[----:B------:R-:W-:Y:S01]  /*0100*/  VIMNMX.U32 R0, PT, PT, R0, 0x1, !PT ;  /* 0x0000000100007848 */ /* 0x000fe20007fe0000 */
[----:B--2---:R-:W-:-:S04]  /*0110*/  FMUL R9, R4, R4 ;  /* 0x0000000404097220 */ /* 0x004fc80000400000 */
[----:B---3--:R-:W-:-:S05]  /*0120*/  FFMA R9, R2, R2, R9 ;  /* 0x0000000202097223 */ /* 0x008fca0000000009 */
[----:B------:R-:W-:-:S04]  /*0130*/  FSETP.GTU.AND P0, PT, R9, 1, PT ;  /* 0x3f8000000900780b */ /* 0x000fc80003f0c000 */
[----:B------:R-:W-:-:S09]  /*0140*/  SEL R9, R0, RZ, !P0 ;  /* 0x000000ff00097207 */ /* 0x000fd20004000000 */
.L_x_0:
[----:B------:R-:W-:Y:S01]  /*0150*/  STG.E desc[UR4][R6.64], R9 ;  /* 0x0000000906007986 */ /* 0x000fe2000c101904 */
[----:B------:R-:W-:Y:S05]  /*0160*/  EXIT ;  /* 0x000000000000794d */ /* 0x000fea0003800000 */
.L_x_1:
[----:B------:R-:W-:-:S00]  /*0170*/  BRA `(.L_x_1) ;  /* 0xfffffffc00fc7947 */ /* 0x000fc0000383ffff */
[----:B------:R-:W-:-:S00]  /*0180*/  NOP ;  /* 0x0000000000007918 */ /* 0x000fc00000000000 */
[----:B------:R-:W-:-:S00]  /*0190*/  NOP ;  /* 0x0000000000007918 */ /* 0x000fc00000000000 */
[----:B------:R-:W-:-:S00]  /*01a0*/  NOP ;  /* 0x0000000000007918 */ /* 0x000fc00000000000 */
[----:B------:R-:W-:-:S00]  /*01b0*/  NOP ;  /* 0x0000000000007918 */ /* 0x000fc00000000000 */
[----:B------:R-:W-:-:S00]  /*01c0*/  NOP ;  /* 0x0000000000007918 */ /* 0x000fc00000000000 */
[----:B------:R-:W-:-:S00]  /*01d0*/  NOP ;  /* 0x0000000000007918 */ /* 0x000fc00000000000 */
[----:B------:R-:W-:-:S00]  /*01e0*/  NOP ;  /* 0x0000000000007918 */ /* 0x000fc00000000000 */
[----:B------:R-:W-:-:S00]  /*01f0*/  NOP ;  /* 0x0000000000007918 */ /* 0x000fc00000000000 */
.L_x_20:


//--------------------- .text._Z9getRandomP17curandStateXORWOWS0_PfS1_ --------------------------
	.section	.text._Z9getRandomP17curandStateXORWOWS0_PfS1_,"ax",@progbits
	.align	128
        .global         _Z9getRandomP17curandStateXORWOWS0_PfS1_
        .type           _Z9getRandomP17curandStateXORWOWS0_PfS1_,@function
        .size           _Z9getRandomP17curandStateXORWOWS0_PfS1_,(.L_x_21 - _Z9getRandomP17curandStateXORWOWS0_PfS1_)
        .other          _Z9getRandomP17curandStateXORWOWS0_PfS1_,@"STO_CUDA_ENTRY STV_DEFAULT"
_Z9getRandomP17curandStateXORWOWS0_PfS1_:
.text._Z9getRandomP17curandStateXORWOWS0_PfS1_:
[----:B------:R-:W-:Y:S01]  /*0000*/  LDC R1, c[0x0][0x37c] ;  /* 0x0000df00ff017b82 */ /* 0x000fe20000000800 */
[----:B------:R-:W0:Y:S07]  /*0010*/  S2R R25, SR_TID.X ;  /* 0x0000000000197919 */ /* 0x000e2e0000002100 */
[----:B------:R-:W0:Y:S01]  /*0020*/  LDC.64 R12, c[0x0][0x380] ;  /* 0x0000e000ff0c7b82 */ /* 0x000e220000000a00 */
[----:B------:R-:W1:Y:S07]  /*0030*/  LDCU.64 UR4, c[0x0][0x358] ;  /* 0x00006b00ff0477ac */ /* 0x000e6e0008000a00 */
[----:B------:R-:W2:Y:S08]  /*0040*/  LDC.64 R2, c[0x0][0x388] ;  /* 0x0000e200ff027b82 */ /* 0x000eb00000000a00 */
[----:B------:R-:W3:Y:S01]  /*0050*/  LDC.64 R26, c[0x0][0x390] ;  /* 0x0000e400ff1a7b82 */ /* 0x000ee20000000a00 */
[----:B0-----:R-:W-:-:S05]  /*0060*/  IMAD.WIDE.U32 R12, R25, 0x30, R12 ;  /* 0x00000030190c7825 */ /* 0x001fca00078e000c */
[----:B-1----:R-:W4:Y:S04]  /*0070*/  LDG.E.64 R22, desc[UR4][R12.64] ;  /* 0x000000040c167981 */ /* 0x002f28000c1e1b00 */
[----:B------:R-:W5:Y:S01]  /*0080*/  LDG.E.64 R20, desc[UR4][R12.64+0x10] ;  /* 0x000010040c147981 */ /* 0x000f62000c1e1b00 */
[----:B--2---:R-:W-:-:S03]  /*0090*/  IMAD.WIDE.U32 R2, R25, 0x30, R2 ;  /* 0x0000003019027825 */ /* 0x004fc600078e0002 */
[----:B------:R-:W2:Y:S04]  /*00a0*/  LDG.E.64 R18, desc[UR4][R12.64+0x8] ;  /* 0x000008040c127981 */ /* 0x000ea8000c1e1b00 */
[----:B------:R-:W2:Y:S04]  /*00b0*/  LDG.E.64 R32, desc[UR4][R2.64] ;  /* 0x0000000402207981 */ /* 0x000ea8000c1e1b00 */
[----:B------:R-:W2:Y:S04]  /*00c0*/  LDG.E.64 R10, desc[UR4][R2.64+0x10] ;  /* 0x00001004020a7981 */ /* 0x000ea8000c1e1b00 */
[----:B------:R-:W2:Y:S04]  /*00d0*/  LDG.E.64 R14, desc[UR4][R2.64+0x8] ;  /* 0x00000804020e7981 */ /* 0x000ea8000c1e1b00 */
[----:B------:R-:W2:Y:S04]  /*00e0*/  LDG.E.64 R16, desc[UR4][R12.64+0x18] ;  /* 0x000018040c107981 */ /* 0x000ea8000c1e1b00 */
[----:B------:R-:W2:Y:S04]  /*00f0*/  LDG.E.64 R8, desc[UR4][R12.64+0x28] ;  /* 0x000028040c087981 */ /* 0x000ea8000c1e1b00 */
[----:B------:R-:W2:Y:S04]  /*0100*/  LDG.E R31, desc[UR4][R12.64+0x20] ;  /* 0x000020040c1f7981 */ /* 0x000ea8000c1e1900 */
[----:B------:R-:W2:Y:S04]  /*0110*/  LDG.E.64 R6, desc[UR4][R2.64+0x18] ;  /* 0x0000180402067981 */ /* 0x000ea8000c1e1b00 */
[----:B------:R-:W2:Y:S04]  /*0120*/  LDG.E.64 R4, desc[UR4][R2.64+0x28] ;  /* 0x0000280402047981 */ /* 0x000ea8000c1e1b00 */
[----:B------:R-:W2:Y:S01]  /*0130*/  LDG.E R29, desc[UR4][R2.64+0x20] ;  /* 0x00002004021d7981 */ /* 0x000ea2000c1e1900 */
[----:B---3--:R-:W-:-:S02]  /*0140*/  IMAD.WIDE.U32 R36, R25, 0x4, R26 ;  /* 0x0000000419247825 */ /* 0x008fc400078e001a */
[----:B------:R-:W0:Y:S02]  /*0150*/  LDC.64 R26, c[0x0][0x398] ;  /* 0x0000e600ff1a7b82 */ /* 0x000e240000000a00 */
[----:B0-----:R-:W-:Y:S01]  /*0160*/  IMAD.WIDE.U32 R26, R25, 0x4, R26 ;  /* 0x00000004191a7825 */ /* 0x001fe200078e001a */
[----:B----4-:R-:W-:-:S04]  /*0170*/  SHF.R.U32.HI R0, RZ, 0x2, R23 ;  /* 0x00000002ff007819 */ /* 0x010fc80000011617 */
[----:B------:R-:W-:Y:S01]  /*0180*/  LOP3.LUT R0, R0, R23, RZ, 0x3c, !PT ;  /* 0x0000001700007212 */ /* 0x000fe200078e3cff */
[----:B-----5:R-:W-:-:S04]  /*0190*/  IMAD.SHL.U32 R24, R21, 0x10, RZ ;  /* 0x0000001015187824 */ /* 0x020fc800078e00ff */
[----:B------:R-:W-:-:S05]  /*01a0*/  IMAD.SHL.U32 R23, R0, 0x2, RZ ;  /* 0x0000000200177824 */ /* 0x000fca00078e00ff */
[----:B------:R-:W-:Y:S02]  /*01b0*/  LOP3.LUT R23, R21, R24, R23, 0x96, !PT ;  /* 0x0000001815177212 */ /* 0x000fe400078e9617 */
[----:B------:R-:W-:Y:S02]  /*01c0*/  IADD3 R24, PT, PT, R22, 0x587c5, RZ ;  /* 0x000587c516187810 */ /* 0x000fe40007ffe0ff */
[----:B------:R-:W-:-:S05]  /*01d0*/  LOP3.LUT R23, R23, R0, RZ, 0x3c, !PT ;  /* 0x0000000017177212 */ /* 0x000fca00078e3cff */
[----:B------:R-:W-:-:S05]  /*01e0*/  IMAD.IADD R22, R23, 0x1, R24 ;  /* 0x0000000117167824 */ /* 0x000fca00078e0218 */
[----:B------:R-:W-:Y:S02]  /*01f0*/  I2FP.F32.U32 R35, R22 ;  /* 0x0000001600237245 */ /* 0x000fe40000201000 */
[----:B--2---:R-:W-:Y:S01]  /*0200*/  SHF.R.U32.HI R22, RZ, 0x2, R33 ;  /* 0x00000002ff167819 */ /* 0x004fe20000011621 */
[----:B------:R-:W-:-:S03]  /*0210*/  IMAD.SHL.U32 R28, R11, 0x10, RZ ;  /* 0x000000100b1c7824 */ /* 0x000fc600078e00ff */
[----:B------:R-:W-:-:S04]  /*0220*/  LOP3.LUT R22, R22, R33, RZ, 0x3c, !PT ;  /* 0x0000002116167212 */ /* 0x000fc800078e3cff */
[----:B------:R-:W-:Y:S01]  /*0230*/  SHF.L.U32 R30, R22, 0x1, RZ ;  /* 0x00000001161e7819 */ /* 0x000fe200000006ff */
[----:B------:R-:W-:-:S03]  /*0240*/  HFMA2 R0, -RZ, RZ, 0.1171875, 0 ;  /* 0x2f800000ff007431 */ /* 0x000fc600000001ff */
[----:B------:R-:W-:Y:S01]  /*0250*/  LOP3.LUT R33, R11, R28, R30, 0x96, !PT ;  /* 0x0000001c0b217212 */ /* 0x000fe200078e961e */
[----:B------:R-:W-:-:S03]  /*0260*/  VIADD R34, R32, 0x587c5 ;  /* 0x000587c520227836 */ /* 0x000fc60000000000 */
[----:B------:R-:W-:-:S04]  /*0270*/  LOP3.LUT R33, R33, R22, RZ, 0x3c, !PT ;  /* 0x0000001621217212 */ /* 0x000fc800078e3cff */
[----:B------:R-:W-:Y:S01]  /*0280*/  IADD3 R22, PT, PT, R33, R34, RZ ;  /* 0x0000002221167210 */ /* 0x000fe20007ffe0ff */
[----:B------:R-:W-:-:S03]  /*0290*/  FFMA R35, R35, R0, 1.1641532182693481445e-10 ;  /* 0x2f00000023237423 */ /* 0x000fc60000000000 */
[----:B------:R-:W-:Y:S02]  /*02a0*/  I2FP.F32.U32 R22, R22 ;  /* 0x0000001600167245 */ /* 0x000fe40000201000 */
[----:B------:R0:W-:Y:S01]  /*02b0*/  STG.E desc[UR4][R36.64], R35 ;  /* 0x0000002324007986 */ /* 0x0001e2000c101904 */
[----:B------:R-:W-:Y:S02]  /*02c0*/  MOV R25, R18 ;  /* 0x0000001200197202 */ /* 0x000fe40000000f00 */
[----:B------:R-:W-:Y:S01]  /*02d0*/  FFMA R0, R22, R0, 1.1641532182693481445e-10 ;  /* 0x2f00000016007423 */ /* 0x000fe20000000000 */
[----:B------:R-:W-:Y:S02]  /*02e0*/  MOV R22, R21 ;  /* 0x0000001500167202 */ /* 0x000fe40000000f00 */
[----:B------:R-:W-:Y:S01]  /*02f0*/  MOV R32, R11 ;  /* 0x0000000b00207202 */ /* 0x000fe20000000f00 */
[----:B0-----:R-:W-:Y:S01]  /*0300*/  IMAD.MOV.U32 R35, RZ, RZ, R14 ;  /* 0x000000ffff237224 */ /* 0x001fe200078e000e */
[----:B------:R-:W-:Y:S01]  /*0310*/  MOV R14, R15 ;  /* 0x0000000f000e7202 */ /* 0x000fe20000000f00 */
[----:B------:R-:W-:-:S02]  /*0320*/  IMAD.MOV.U32 R37, RZ, RZ, R20 ;  /* 0x000000ffff257224 */ /* 0x000fc400078e0014 */
[----:B------:R-:W-:Y:S02]  /*0330*/  IMAD.MOV.U32 R36, RZ, RZ, R19 ;  /* 0x000000ffff247224 */ /* 0x000fe400078e0013 */
[----:B------:R-:W-:Y:S01]  /*0340*/  IMAD.MOV.U32 R15, RZ, RZ, R10 ;  /* 0x000000ffff0f7224 */ /* 0x000fe200078e000a */
[----:B------:R-:W-:Y:S04]  /*0350*/  STG.E desc[UR4][R26.64], R0 ;  /* 0x000000001a007986 */ /* 0x000fe8000c101904 */
[----:B------:R-:W-:Y:S04]  /*0360*/  STG.E.64 desc[UR4][R12.64], R24 ;  /* 0x000000180c007986 */ /* 0x000fe8000c101b04 */
[----:B------:R-:W-:Y:S04]  /*0370*/  STG.E.64 desc[UR4][R12.64+0x8], R36 ;  /* 0x000008240c007986 */ /* 0x000fe8000c101b04 */
[----:B------:R-:W-:Y:S04]  /*0380*/  STG.E.64 desc[UR4][R12.64+0x10], R22 ;  /* 0x000010160c007986 */ /* 0x000fe8000c101b04 */
[----:B------:R-:W-:Y:S04]  /*0390*/  STG.E.64 desc[UR4][R12.64+0x18], R16 ;  /* 0x000018100c007986 */ /* 0x000fe8000c101b04 */
[----:B------:R-:W-:Y:S04]  /*03a0*/  STG.E.64 desc[UR4][R12.64+0x28], R8 ;  /* 0x000028080c007986 */ /* 0x000fe8000c101b04 */
[----:B------:R-:W-:Y:S04]  /*03b0*/  STG.E desc[UR4][R12.64+0x20], R31 ;  /* 0x0000201f0c007986 */ /* 0x000fe8000c101904 */
[----:B------:R-:W-:Y:S04]  /*03c0*/  STG.E.64 desc[UR4][R2.64], R34 ;  /* 0x0000002202007986 */ /* 0x000fe8000c101b04 */
[----:B------:R-:W-:Y:S04]  /*03d0*/  STG.E.64 desc[UR4][R2.64+0x8], R14 ;  /* 0x0000080e02007986 */ /* 0x000fe8000c101b04 */
[----:B------:R-:W-:Y:S04]  /*03e0*/  STG.E.64 desc[UR4][R2.64+0x10], R32 ;  /* 0x0000102002007986 */ /* 0x000fe8000c101b04 */
[----:B------:R-:W-:Y:S04]  /*03f0*/  STG.E.64 desc[UR4][R2.64+0x18], R6 ;  /* 0x0000180602007986 */ /* 0x000fe8000c101b04 */
[----:B------:R-:W-:Y:S04]  /*0400*/  STG.E.64 desc[UR4][R2.64+0x28], R4 ;  /* 0x0000280402007986 */ /* 0x000fe8000c101b04 */
[----:B------:R-:W-:Y:S01]  /*0410*/  STG.E desc[UR4][R2.64+0x20], R29 ;  /* 0x0000201d02007986 */ /* 0x000fe2000c101904 */
[----:B------:R-:W-:Y:S05]  /*0420*/  EXIT ;  /* 0x000000000000794d */ /* 0x000fea0003800000 */
.L_x_2:
        /* <DEDUP_REMOVED lines=13> */
.L_x_21:


//--------------------- .text._Z14init_cuda_randP17curandStateXORWOWS0_m --------------------------
	.section	.text._Z14init_cuda_randP17curandStateXORWOWS0_m,"ax",@progbits
	.align	128
        .global         _Z14init_cuda_randP17curandStateXORWOWS0_m
        .type           _Z14init_cuda_randP17curandStateXORWOWS0_m,@function
        .size           _Z14init_cuda_randP17curandStateXORWOWS0_m,(.L_x_22 - _Z14init_cuda_randP17curandStateXORWOWS0_m)
        .other          _Z14init_cuda_randP17curandStateXORWOWS0_m,@"STO_CUDA_ENTRY STV_DEFAULT"
_Z14init_cuda_randP17curandStateXORWOWS0_m:
.text._Z14init_cuda_randP17curandStateXORWOWS0_m:
[----:B------:R-:W-:Y:S08]  /*0000*/  LDC R1, c[0x0][0x37c] ;  /* 0x0000df00ff017b82 */ /* 0x000ff00000000800 */
[----:B------:R-:W0:Y:S01]  /*0010*/  LDC.64 R4, c[0x0][0x390] ;  /* 0x0000e400ff047b82 */ /* 0x000e220000000a00 */
[----:B------:R-:W1:Y:S01]  /*0020*/  S2R R7, SR_TID.X ;  /* 0x0000000000077919 */ /* 0x000e620000002100 */
[----:B------:R-:W2:Y:S01]  /*0030*/  LDCU.64 UR4, c[0x0][0x358] ;  /* 0x00006b00ff0477ac */ /* 0x000ea20008000a00 */
[----:B------:R-:W-:Y:S05]  /*0040*/  BSSY.RECONVERGENT B0, `(.L_x_3) ;  /* 0x00000e7000007945 */ /* 0x000fea0003800200 */
[----:B------:R-:W2:Y:S01]  /*0050*/  LDC.64 R2, c[0x0][0x380] ;  /* 0x0000e000ff027b82 */ /* 0x000ea20000000a00 */
[----:B0-----:R-:W-:-:S02]  /*0060*/  LOP3.LUT R0, R4, 0xaad26b49, RZ, 0x3c, !PT ;  /* 0xaad26b4904007812 */ /* 0x001fc400078e3cff */
[----:B------:R-:W-:-:S03]  /*0070*/  LOP3.LUT R4, R5, 0xf7dcefdd, RZ, 0x3c, !PT ;  /* 0xf7dcefdd05047812 */ /* 0x000fc600078e3cff */
[----:B------:R-:W-:Y:S02]  /*0080*/  IMAD R0, R0, 0x4182bed5, RZ ;  /* 0x4182bed500007824 */ /* 0x000fe400078e02ff */
[----:B------:R-:W-:Y:S02]  /*0090*/  IMAD R5, R4, -0x658354e5, RZ ;  /* 0x9a7cab1b04057824 */ /* 0x000fe400078e02ff */
[C---:B------:R-:W-:Y:S01]  /*00a0*/  VIADD R9, R0.reuse, 0x75bcd15 ;  /* 0x075bcd1500097836 */ /* 0x040fe20000000000 */
[C---:B------:R-:W-:Y:S01]  /*00b0*/  LOP3.LUT R10, R0.reuse, 0x159a55e5, RZ, 0x3c, !PT ;  /* 0x159a55e5000a7812 */ /* 0x040fe200078e3cff */
[C---:B------:R-:W-:Y:S01]  /*00c0*/  VIADD R13, R0.reuse, 0x583f19 ;  /* 0x00583f19000d7836 */ /* 0x040fe20000000000 */
[----:B------:R-:W-:Y:S01]  /*00d0*/  IADD3 R8, PT, PT, R0, 0x64f0c9, R5 ;  /* 0x0064f0c900087810 */ /* 0x000fe20007ffe005 */
[C---:B------:R-:W-:Y:S01]  /*00e0*/  VIADD R11, R5.reuse, 0x1f123bb5 ;  /* 0x1f123bb5050b7836 */ /* 0x040fe20000000000 */
[----:B------:R-:W-:Y:S01]  /*00f0*/  LOP3.LUT R12, R5, 0x5491333, RZ, 0x3c, !PT ;  /* 0x05491333050c7812 */ /* 0x000fe200078e3cff */
[----:B------:R-:W-:Y:S01]  /*0100*/  IMAD.MOV.U32 R0, RZ, RZ, RZ ;  /* 0x000000ffff007224 */ /* 0x000fe200078e00ff */
[----:B-1----:R-:W-:Y:S01]  /*0110*/  ISETP.NE.AND P0, PT, R7, RZ, PT ;  /* 0x000000ff0700720c */ /* 0x002fe20003f05270 */
[----:B--2---:R0:W-:Y:S04]  /*0120*/  STG.E.64 desc[UR4][R2.64], R8 ;  /* 0x0000000802007986 */ /* 0x0041e8000c101b04 */
[----:B------:R0:W-:Y:S04]  /*0130*/  STG.E.64 desc[UR4][R2.64+0x8], R10 ;  /* 0x0000080a02007986 */ /* 0x0001e8000c101b04 */
[----:B------:R0:W-:Y:S04]  /*0140*/  STG.E.64 desc[UR4][R2.64+0x10], R12 ;  /* 0x0000100c02007986 */ /* 0x0001e8000c101b04 */
[----:B------:R-:W-:Y:S05]  /*0150*/  @!P0 BRA `(.L_x_4) ;  /* 0x0000000c00548947 */ /* 0x000fea0003800000 */
[----:B------:R-:W-:Y:S02]  /*0160*/  IMAD.MOV.U32 R6, RZ, RZ, RZ ;  /* 0x000000ffff067224 */ /* 0x000fe400078e00ff */
[----:B0-----:R-:W-:Y:S02]  /*0170*/  IMAD.MOV.U32 R8, RZ, RZ, R7 ;  /* 0x000000ffff087224 */ /* 0x001fe400078e0007 */
[----:B------:R-:W-:-:S07]  /*0180*/  IMAD.MOV.U32 R9, RZ, RZ, R0 ;  /* 0x000000ffff097224 */ /* 0x000fce00078e0000 */
.L_x_10:
[----:B------:R-:W-:Y:S01]  /*0190*/  LOP3.LUT R2, R8, 0x3, RZ, 0xc0, !PT ;  /* 0x0000000308027812 */ /* 0x000fe200078ec0ff */
[----:B------:R-:W-:Y:S03]  /*01a0*/  BSSY.RECONVERGENT B1, `(.L_x_5) ;  /* 0x00000ca000017945 */ /* 0x000fe60003800200 */
[----:B------:R-:W-:-:S04]  /*01b0*/  ISETP.NE.U32.AND P0, PT, R2, RZ, PT ;  /* 0x000000ff0200720c */ /* 0x000fc80003f05070 */
[----:B------:R-:W-:-:S13]  /*01c0*/  ISETP.NE.AND.EX P0, PT, RZ, RZ, PT, P0 ;  /* 0x000000ffff00720c */ /* 0x000fda0003f05300 */
[----:B0-----:R-:W-:Y:S05]  /*01d0*/  @!P0 BRA `(.L_x_6) ;  /* 0x0000000c00188947 */ /* 0x001fea0003800000 */
[----:B------:R-:W0:Y:S01]  /*01e0*/  LDC.64 R2, c[0x4][RZ] ;  /* 0x01000000ff027b82 */ /* 0x000e220000000a00 */
[----:B------:R-:W-:Y:S02]  /*01f0*/  IMAD.MOV.U32 R10, RZ, RZ, RZ ;  /* 0x000000ffff0a7224 */ /* 0x000fe400078e00ff */
[----:B0-----:R-:W-:-:S07]  /*0200*/  IMAD.WIDE.U32 R2, R6, 0xc80, R2 ;  /* 0x00000c8006027825 */ /* 0x001fce00078e0002 */
.L_x_9:
[----:B0-----:R-:W-:Y:S01]  /*0210*/  IMAD.MOV.U32 R11, RZ, RZ, RZ ;  /* 0x000000ffff0b7224 */ /* 0x001fe200078e00ff */
[----:B------:R-:W-:Y:S02]  /*0220*/  CS2R R12, SRZ ;  /* 0x00000000000c7805 */ /* 0x000fe4000001ff00 */
[----:B------:R-:W-:Y:S01]  /*0230*/  CS2R R14, SRZ ;  /* 0x00000000000e7805 */ /* 0x000fe2000001ff00 */
[----:B------:R-:W-:-:S07]  /*0240*/  IMAD.MOV.U32 R16, RZ, RZ, RZ ;  /* 0x000000ffff107224 */ /* 0x000fce00078e00ff */
.L_x_8:
[----:B------:R-:W0:Y:S02]  /*0250*/  LDC.64 R4, c[0x0][0x380] ;  /* 0x0000e000ff047b82 */ /* 0x000e240000000a00 */
[----:B0-----:R-:W-:-:S05]  /*0260*/  IMAD.WIDE.U32 R4, R16, 0x4, R4 ;  /* 0x0000000410047825 */ /* 0x001fca00078e0004 */
[----:B------:R0:W5:Y:S01]  /*0270*/  LDG.E R17, desc[UR4][R4.64+0x4] ;  /* 0x0000040404117981 */ /* 0x000162000c1e1900 */
[----:B------:R-:W-:-:S07]  /*0280*/  IMAD.MOV.U32 R18, RZ, RZ, RZ ;  /* 0x000000ffff127224 */ /* 0x000fce00078e00ff */
.L_x_7:
[----:B-----5:R-:W-:Y:S01]  /*0290*/  SHF.R.U32.HI R23, RZ, R18, R17 ;  /* 0x00000012ff177219 */ /* 0x020fe20000011611 */
[----:B0-----:R-:W-:-:S03]  /*02a0*/  IMAD.SHL.U32 R5, R16, 0x20, RZ ;  /* 0x0000002010057824 */ /* 0x001fc600078e00ff */
[----:B------:R-:W-:Y:S01]  /*02b0*/  LOP3.LUT R19, R23, 0x1, RZ, 0xc0, !PT ;  /* 0x0000000117137812 */ /* 0x000fe200078ec0ff */
[----:B------:R-:W-:-:S03]  /*02c0*/  IMAD.IADD R4, R5, 0x1, R18 ;  /* 0x0000000105047824 */ /* 0x000fc600078e0212 */
[----:B------:R-:W-:Y:S01]  /*02d0*/  ISETP.NE.U32.AND P0, PT, R19, 0x1, PT ;  /* 0x000000011300780c */ /* 0x000fe20003f05070 */
[----:B------:R-:W-:-:S03]  /*02e0*/  IMAD R5, R4, 0x5, RZ ;  /* 0x0000000504057824 */ /* 0x000fc600078e02ff */
[----:B------:R-:W-:Y:S01]  /*02f0*/  R2P PR, R23, 0x7e ;  /* 0x0000007e17007804 */ /* 0x000fe20000000000 */
[----:B------:R-:W-:-:S08]  /*0300*/  IMAD.WIDE.U32 R4, R5, 0x4, R2 ;  /* 0x0000000405047825 */ /* 0x000fd000078e0002 */
[----:B------:R-:W2:Y:S04]  /*0310*/  @!P0 LDG.E R20, desc[UR4][R4.64+0x10] ;  /* 0x0000100404148981 */ /* 0x000ea8000c1e1900 */
[----:B------:R-:W3:Y:S04]  /*0320*/  @P1 LDG.E R22, desc[UR4][R4.64+0x24] ;  /* 0x0000240404161981 */ /* 0x000ee8000c1e1900 */
[----:B------:R-:W4:Y:S04]  /*0330*/  @P2 LDG.E R24, desc[UR4][R4.64+0x38] ;  /* 0x0000380404182981 */ /* 0x000f28000c1e1900 */
[----:B------:R-:W4:Y:S04]  /*0340*/  @!P0 LDG.E R19, desc[UR4][R4.64+0x4] ;  /* 0x0000040404138981 */ /* 0x000f28000c1e1900 */
[----:B------:R-:W4:Y:S04]  /*0350*/  @!P0 LDG.E R21, desc[UR4][R4.64+0xc] ;  /* 0x00000c0404158981 */ /* 0x000f28000c1e1900 */
[----:B------:R-:W4:Y:S04]  /*0360*/  @P3 LDG.E R26, desc[UR4][R4.64+0x4c] ;  /* 0x00004c04041a3981 */ /* 0x000f28000c1e1900 */
[----:B------:R-:W4:Y:S04]  /*0370*/  @P2 LDG.E R25, desc[UR4][R4.64+0x2c] ;  /* 0x00002c0404192981 */ /* 0x000f28000c1e1900 */
[----:B------:R-:W4:Y:S04]  /*0380*/  @P4 LDG.E R28, desc[UR4][R4.64+0x60] ;  /* 0x00006004041c4981 */ /* 0x000f28000c1e1900 */
[----:B------:R-:W4:Y:S01]  /*0390*/  @P2 LDG.E R27, desc[UR4][R4.64+0x34] ;  /* 0x00003404041b2981 */ /* 0x000f22000c1e1900 */
[----:B--2---:R-:W-:-:S03]  /*03a0*/  @!P0 LOP3.LUT R11, R11, R20, RZ, 0x3c, !PT ;  /* 0x000000140b0b8212 */ /* 0x004fc600078e3cff */
[----:B------:R-:W2:Y:S01]  /*03b0*/  @!P0 LDG.E R20, desc[UR4][R4.64] ;  /* 0x0000000404148981 */ /* 0x000ea2000c1e1900 */
[----:B---3--:R-:W-:-:S03]  /*03c0*/  @P1 LOP3.LUT R11, R11, R22, RZ, 0x3c, !PT ;  /* 0x000000160b0b1212 */ /* 0x008fc600078e3cff */
[----:B------:R-:W3:Y:S01]  /*03d0*/  @!P0 LDG.E R22, desc[UR4][R4.64+0x8] ;  /* 0x0000080404168981 */ /* 0x000ee2000c1e1900 */
[----:B----4-:R-:W-:-:S03]  /*03e0*/  @P2 LOP3.LUT R11, R11, R24, RZ, 0x3c, !PT ;  /* 0x000000180b0b2212 */ /* 0x010fc600078e3cff */
[----:B------:R-:W4:Y:S01]  /*03f0*/  @P1 LDG.E R24, desc[UR4][R4.64+0x14] ;  /* 0x0000140404181981 */ /* 0x000f22000c1e1900 */
[----:B------:R-:W-:-:S03]  /*0400*/  @!P0 LOP3.LUT R14, R14, R19, RZ, 0x3c, !PT ;  /* 0x000000130e0e8212 */ /* 0x000fc600078e3cff */
[----:B------:R-:W4:Y:S01]  /*0410*/  @P1 LDG.E R19, desc[UR4][R4.64+0x18] ;  /* 0x0000180404131981 */ /* 0x000f22000c1e1900 */
[----:B------:R-:W-:-:S03]  /*0420*/  @!P0 LOP3.LUT R12, R12, R21, RZ, 0x3c, !PT ;  /* 0x000000150c0c8212 */ /* 0x000fc600078e3cff */
[----:B------:R-:W4:Y:S01]  /*0430*/  @P1 LDG.E R21, desc[UR4][R4.64+0x20] ;  /* 0x0000200404151981 */ /* 0x000f22000c1e1900 */
[----:B------:R-:W-:-:S03]  /*0440*/  @P3 LOP3.LUT R11, R11, R26, RZ, 0x3c, !PT ;  /* 0x0000001a0b0b3212 */ /* 0x000fc600078e3cff */
[----:B------:R-:W4:Y:S01]  /*0450*/  @P5 LDG.E R26, desc[UR4][R4.64+0x74] ;  /* 0x00007404041a5981 */ /* 0x000f22000c1e1900 */
[----:B--2---:R-:W-:-:S03]  /*0460*/  @!P0 LOP3.LUT R15, R15, R20, RZ, 0x3c, !PT ;  /* 0x000000140f0f8212 */ /* 0x004fc600078e3cff */
[----:B------:R-:W2:Y:S01]  /*0470*/  @P1 LDG.E R20, desc[UR4][R4.64+0x1c] ;  /* 0x00001c0404141981 */ /* 0x000ea2000c1e1900 */
[----:B---3--:R-:W-:-:S03]  /*0480*/  @!P0 LOP3.LUT R13, R13, R22, RZ, 0x3c, !PT ;  /* 0x000000160d0d8212 */ /* 0x008fc600078e3cff */
[----:B------:R-:W3:Y:S01]  /*0490*/  @P2 LDG.E R22, desc[UR4][R4.64+0x28] ;  /* 0x0000280404162981 */ /* 0x000ee2000c1e1900 */
[----:B----4-:R-:W-:-:S03]  /*04a0*/  @P1 LOP3.LUT R15, R15, R24, RZ, 0x3c, !PT ;  /* 0x000000180f0f1212 */ /* 0x010fc600078e3cff */
[----:B------:R-:W4:Y:S01]  /*04b0*/  @P2 LDG.E R24, desc[UR4][R4.64+0x30] ;  /* 0x0000300404182981 */ /* 0x000f22000c1e1900 */
[----:B------:R-:W-:-:S03]  /*04c0*/  @P1 LOP3.LUT R14, R14, R19, RZ, 0x3c, !PT ;  /* 0x000000130e0e1212 */ /* 0x000fc600078e3cff */
[----:B------:R-:W4:Y:S01]  /*04d0*/  @P3 LDG.E R19, desc[UR4][R4.64+0x40] ;  /* 0x0000400404133981 */ /* 0x000f22000c1e1900 */
[----:B------:R-:W-:Y:S02]  /*04e0*/  @P1 LOP3.LUT R12, R12, R21, RZ, 0x3c, !PT ;  /* 0x000000150c0c1212 */ /* 0x000fe400078e3cff */
[----:B------:R-:W-:Y:S01]  /*04f0*/  @P2 LOP3.LUT R14, R14, R25, RZ, 0x3c, !PT ;  /* 0x000000190e0e2212 */ /* 0x000fe200078e3cff */
[----:B------:R-:W4:Y:S04]  /*0500*/  @P3 LDG.E R21, desc[UR4][R4.64+0x48] ;  /* 0x0000480404153981 */ /* 0x000f28000c1e1900 */
[----:B------:R-:W4:Y:S01]  /*0510*/  @P4 LDG.E R25, desc[UR4][R4.64+0x54] ;  /* 0x0000540404194981 */ /* 0x000f22000c1e1900 */
[----:B--2---:R-:W-:-:S03]  /*0520*/  @P1 LOP3.LUT R13, R13, R20, RZ, 0x3c, !PT ;  /* 0x000000140d0d1212 */ /* 0x004fc600078e3cff */
[----:B------:R-:W2:Y:S01]  /*0530*/  @P3 LDG.E R20, desc[UR4][R4.64+0x3c] ;  /* 0x00003c0404143981 */ /* 0x000ea2000c1e1900 */
[----:B---3--:R-:W-:-:S03]  /*0540*/  @P2 LOP3.LUT R15, R15, R22, RZ, 0x3c, !PT ;  /* 0x000000160f0f2212 */ /* 0x008fc600078e3cff */
[----:B------:R-:W3:Y:S01]  /*0550*/  @P3 LDG.E R22, desc[UR4][R4.64+0x44] ;  /* 0x0000440404163981 */ /* 0x000ee2000c1e1900 */
[----:B----4-:R-:W-:-:S03]  /*0560*/  @P2 LOP3.LUT R13, R13, R24, RZ, 0x3c, !PT ;  /* 0x000000180d0d2212 */ /* 0x010fc600078e3cff */
[----:B------:R-:W4:Y:S01]  /*0570*/  @P4 LDG.E R24, desc[UR4][R4.64+0x50] ;  /* 0x0000500404184981 */ /* 0x000f22000c1e1900 */
[----:B------:R-:W-:Y:S02]  /*0580*/  @P4 LOP3.LUT R11, R11, R28, RZ, 0x3c, !PT ;  /* 0x0000001c0b0b4212 */ /* 0x000fe400078e3cff */
[----:B------:R-:W-:Y:S01]  /*0590*/  @P2 LOP3.LUT R12, R12, R27, RZ, 0x3c, !PT ;  /* 0x0000001b0c0c2212 */ /* 0x000fe200078e3cff */
[----:B------:R-:W4:Y:S01]  /*05a0*/  @P6 LDG.E R28, desc[UR4][R4.64+0x88] ;  /* 0x00008804041c6981 */ /* 0x000f22000c1e1900 */
[----:B------:R-:W-:Y:S02]  /*05b0*/  @P5 LOP3.LUT R11, R11, R26, RZ, 0x3c, !PT ;  /* 0x0000001a0b0b5212 */ /* 0x000fe400078e3cff */
[----:B------:R-:W-:Y:S01]  /*05c0*/  @P3 LOP3.LUT R14, R14, R19, RZ, 0x3c, !PT ;  /* 0x000000130e0e3212 */ /* 0x000fe200078e3cff */
[----:B------:R-:W4:Y:S01]  /*05d0*/  @P4 LDG.E R26, desc[UR4][R4.64+0x58] ;  /* 0x00005804041a4981 */ /* 0x000f22000c1e1900 */
[----:B------:R-:W-:-:S03]  /*05e0*/  @P3 LOP3.LUT R12, R12, R21, RZ, 0x3c, !PT ;  /* 0x000000150c0c3212 */ /* 0x000fc600078e3cff */
[----:B------:R-:W4:Y:S01]  /*05f0*/  @P4 LDG.E R19, desc[UR4][R4.64+0x5c] ;  /* 0x00005c0404134981 */ /* 0x000f22000c1e1900 */
[----:B------:R-:W-:-:S03]  /*0600*/  @P4 LOP3.LUT R14, R14, R25, RZ, 0x3c, !PT ;  /* 0x000000190e0e4212 */ /* 0x000fc600078e3cff */
[----:B------:R-:W4:Y:S04]  /*0610*/  @P5 LDG.E R21, desc[UR4][R4.64+0x68] ;  /* 0x0000680404155981 */ /* 0x000f28000c1e1900 */
[----:B------:R-:W4:Y:S01]  /*0620*/  @P5 LDG.E R25, desc[UR4][R4.64+0x70] ;  /* 0x0000700404195981 */ /* 0x000f22000c1e1900 */
[----:B------:R-:W-:-:S03]  /*0630*/  LOP3.LUT P0, RZ, R23, 0x80, RZ, 0xc0, !PT ;  /* 0x0000008017ff7812 */ /* 0x000fc6000780c0ff */
[----:B------:R-:W4:Y:S01]  /*0640*/  @P6 LDG.E R27, desc[UR4][R4.64+0x7c] ;  /* 0x00007c04041b6981 */ /* 0x000f22000c1e1900 */
[----:B--2---:R-:W-:-:S03]  /*0650*/  @P3 LOP3.LUT R15, R15, R20, RZ, 0x3c, !PT ;  /* 0x000000140f0f3212 */ /* 0x004fc600078e3cff */
[----:B------:R-:W2:Y:S01]  /*0660*/  @P5 LDG.E R20, desc[UR4][R4.64+0x64] ;  /* 0x0000640404145981 */ /* 0x000ea2000c1e1900 */
[----:B---3--:R-:W-:-:S03]  /*0670*/  @P3 LOP3.LUT R13, R13, R22, RZ, 0x3c, !PT ;  /* 0x000000160d0d3212 */ /* 0x008fc600078e3cff */
[----:B------:R-:W3:Y:S01]  /*0680*/  @P5 LDG.E R22, desc[UR4][R4.64+0x6c] ;  /* 0x00006c0404165981 */ /* 0x000ee2000c1e1900 */
[----:B----4-:R-:W-:-:S03]  /*0690*/  @P4 LOP3.LUT R15, R15, R24, RZ, 0x3c, !PT ;  /* 0x000000180f0f4212 */ /* 0x010fc600078e3cff */
[----:B------:R-:W4:Y:S01]  /*06a0*/  @P6 LDG.E R24, desc[UR4][R4.64+0x78] ;  /* 0x0000780404186981 */ /* 0x000f22000c1e1900 */
[----:B------:R-:W-:-:S03]  /*06b0*/  @P4 LOP3.LUT R13, R13, R26, RZ, 0x3c, !PT ;  /* 0x0000001a0d0d4212 */ /* 0x000fc600078e3cff */
[----:B------:R-:W4:Y:S01]  /*06c0*/  @P0 LDG.E R26, desc[UR4][R4.64+0x9c] ;  /* 0x00009c04041a0981 */ /* 0x000f22000c1e1900 */
[----:B------:R-:W-:-:S03]  /*06d0*/  @P4 LOP3.LUT R12, R12, R19, RZ, 0x3c, !PT ;  /* 0x000000130c0c4212 */ /* 0x000fc600078e3cff */
[----:B------:R-:W4:Y:S01]  /*06e0*/  @P6 LDG.E R19, desc[UR4][R4.64+0x84] ;  /* 0x0000840404136981 */ /* 0x000f22000c1e1900 */
[----:B------:R-:W-:-:S03]  /*06f0*/  @P5 LOP3.LUT R14, R14, R21, RZ, 0x3c, !PT ;  /* 0x000000150e0e5212 */ /* 0x000fc600078e3cff */
[----:B------:R-:W4:Y:S01]  /*0700*/  @P0 LDG.E R21, desc[UR4][R4.64+0x90] ;  /* 0x0000900404150981 */ /* 0x000f22000c1e1900 */
[----:B------:R-:W-:-:S03]  /*0710*/  @P5 LOP3.LUT R12, R12, R25, RZ, 0x3c, !PT ;  /* 0x000000190c0c5212 */ /* 0x000fc600078e3cff */
        /* <DEDUP_REMOVED lines=8> */
[----:B------:R-:W-:Y:S02]  /*07a0*/  @P6 LOP3.LUT R14, R14, R27, RZ, 0x3c, !PT ;  /* 0x0000001b0e0e6212 */ /* 0x000fe400078e3cff */
[----:B------:R-:W-:Y:S02]  /*07b0*/  @P0 LOP3.LUT R11, R11, R26, RZ, 0x3c, !PT ;  /* 0x0000001a0b0b0212 */ /* 0x000fe400078e3cff */
[----:B------:R-:W-:Y:S02]  /*07c0*/  @P6 LOP3.LUT R12, R12, R19, RZ, 0x3c, !PT ;  /* 0x000000130c0c6212 */ /* 0x000fe400078e3cff */
[----:B------:R-:W-:Y:S02]  /*07d0*/  @P0 LOP3.LUT R14, R14, R21, RZ, 0x3c, !PT ;  /* 0x000000150e0e0212 */ /* 0x000fe400078e3cff */
[----:B------:R-:W-:-:S02]  /*07e0*/  @P0 LOP3.LUT R12, R12, R25, RZ, 0x3c, !PT ;  /* 0x000000190c0c0212 */ /* 0x000fc400078e3cff */
[----:B--2---:R-:W-:Y:S02]  /*07f0*/  @P6 LOP3.LUT R13, R13, R20, RZ, 0x3c, !PT ;  /* 0x000000140d0d6212 */ /* 0x004fe400078e3cff */
[----:B---3--:R-:W-:Y:S02]  /*0800*/  @P0 LOP3.LUT R15, R15, R22, RZ, 0x3c, !PT ;  /* 0x000000160f0f0212 */ /* 0x008fe400078e3cff */
[----:B----4-:R-:W-:Y:S02]  /*0810*/  @P0 LOP3.LUT R13, R13, R24, RZ, 0x3c, !PT ;  /* 0x000000180d0d0212 */ /* 0x010fe400078e3cff */
[----:B------:R-:W-:-:S13]  /*0820*/  R2P PR, R23.B1, 0x7f ;  /* 0x0000007f17007804 */ /* 0x000fda0000001000 */
[----:B------:R-:W2:Y:S04]  /*0830*/  @P0 LDG.E R22, desc[UR4][R4.64+0xa8] ;  /* 0x0000a80404160981 */ /* 0x000ea8000c1e1900 */
[----:B------:R-:W3:Y:S04]  /*0840*/  @P0 LDG.E R24, desc[UR4][R4.64+0xb0] ;  /* 0x0000b00404180981 */ /* 0x000ee8000c1e1900 */
[----:B------:R-:W4:Y:S04]  /*0850*/  @P0 LDG.E R20, desc[UR4][R4.64+0xa0] ;  /* 0x0000a00404140981 */ /* 0x000f28000c1e1900 */
[----:B------:R-:W4:Y:S04]  /*0860*/  @P0 LDG.E R21, desc[UR4][R4.64+0xa4] ;  /* 0x0000a40404150981 */ /* 0x000f28000c1e1900 */
[----:B------:R-:W4:Y:S04]  /*0870*/  @P0 LDG.E R25, desc[UR4][R4.64+0xac] ;  /* 0x0000ac0404190981 */ /* 0x000f28000c1e1900 */
[----:B------:R-:W4:Y:S04]  /*0880*/  @P1 LDG.E R26, desc[UR4][R4.64+0xb4] ;  /* 0x0000b404041a1981 */ /* 0x000f28000c1e1900 */
        /* <DEDUP_REMOVED lines=10> */
[----:B------:R-:W-:Y:S02]  /*0930*/  @P0 LOP3.LUT R12, R12, R25, RZ, 0x3c, !PT ;  /* 0x000000190c0c0212 */ /* 0x000fe400078e3cff */
[----:B------:R-:W-:Y:S01]  /*0940*/  LOP3.LUT P0, RZ, R23, 0x8000, RZ, 0xc0, !PT ;  /* 0x0000800017ff7812 */ /* 0x000fe2000780c0ff */
[----:B------:R-:W4:Y:S01]  /*0950*/  @P2 LDG.E R25, desc[UR4][R4.64+0xd4] ;  /* 0x0000d40404192981 */ /* 0x000f22000c1e1900 */
[----:B------:R-:W-:-:S03]  /*0960*/  @P1 LOP3.LUT R15, R15, R26, RZ, 0x3c, !PT ;  /* 0x0000001a0f0f1212 */ /* 0x000fc600078e3cff */
[----:B------:R-:W4:Y:S04]  /*0970*/  @P2 LDG.E R26, desc[UR4][R4.64+0xc8] ;  /* 0x0000c804041a2981 */ /* 0x000f28000c1e1900 */
        /* <DEDUP_REMOVED lines=51> */
[----:B------:R-:W-:-:S05]  /*0cb0*/  VIADD R18, R18, 0x10 ;  /* 0x0000001012127836 */ /* 0x000fca0000000000 */
[----:B------:R-:W-:Y:S02]  /*0cc0*/  ISETP.NE.AND P1, PT, R18, 0x20, PT ;  /* 0x000000201200780c */ /* 0x000fe40003f25270 */
[----:B------:R-:W-:Y:S02]  /*0cd0*/  @P6 LOP3.LUT R14, R14, R19, RZ, 0x3c, !PT ;  /* 0x000000130e0e6212 */ /* 0x000fe400078e3cff */
[----:B--2---:R-:W-:Y:S02]  /*0ce0*/  @P6 LOP3.LUT R11, R11, R22, RZ, 0x3c, !PT ;  /* 0x000000160b0b6212 */ /* 0x004fe400078e3cff */
[----:B---3--:R-:W-:Y:S02]  /*0cf0*/  @P0 LOP3.LUT R15, R15, R24, RZ, 0x3c, !PT ;  /* 0x000000180f0f0212 */ /* 0x008fe400078e3cff */
[----:B----4-:R-:W-:Y:S02]  /*0d00*/  @P6 LOP3.LUT R13, R13, R20, RZ, 0x3c, !PT ;  /* 0x000000140d0d6212 */ /* 0x010fe400078e3cff */
[----:B------:R-:W-:-:S02]  /*0d10*/  @P6 LOP3.LUT R12, R12, R21, RZ, 0x3c, !PT ;  /* 0x000000150c0c6212 */ /* 0x000fc400078e3cff */
[----:B------:R-:W-:Y:S02]  /*0d20*/  @P0 LOP3.LUT R11, R11, R28, RZ, 0x3c, !PT ;  /* 0x0000001c0b0b0212 */ /* 0x000fe400078e3cff */
[----:B------:R-:W-:Y:S02]  /*0d30*/  @P0 LOP3.LUT R12, R12, R25, RZ, 0x3c, !PT ;  /* 0x000000190c0c0212 */ /* 0x000fe400078e3cff */
[----:B------:R-:W-:Y:S02]  /*0d40*/  @P0 LOP3.LUT R13, R13, R26, RZ, 0x3c, !PT ;  /* 0x0000001a0d0d0212 */ /* 0x000fe400078e3cff */
[----:B------:R-:W-:Y:S01]  /*0d50*/  @P0 LOP3.LUT R14, R14, R23, RZ, 0x3c, !PT ;  /* 0x000000170e0e0212 */ /* 0x000fe200078e3cff */
[----:B------:R-:W-:Y:S06]  /*0d60*/  @P1 BRA `(.L_x_7) ;  /* 0xfffffff400481947 */ /* 0x000fec000383ffff */
[----:B------:R-:W-:-:S05]  /*0d70*/  VIADD R16, R16, 0x1 ;  /* 0x0000000110107836 */ /* 0x000fca0000000000 */
[----:B------:R-:W-:-:S13]  /*0d80*/  ISETP.NE.AND P0, PT, R16, 0x5, PT ;  /* 0x000000051000780c */ /* 0x000fda0003f05270 */
[----:B------:R-:W-:Y:S05]  /*0d90*/  @P0 BRA `(.L_x_8) ;  /* 0xfffffff4002c0947 */ /* 0x000fea000383ffff */
[----:B------:R-:W0:Y:S01]  /*0da0*/  LDC.64 R4, c[0x0][0x380] ;  /* 0x0000e000ff047b82 */ /* 0x000e220000000a00 */
[----:B------:R-:W-:Y:S01]  /*0db0*/  VIADD R10, R10, 0x1 ;  /* 0x000000010a0a7836 */ /* 0x000fe20000000000 */
[----:B------:R-:W-:-:S04]  /*0dc0*/  LOP3.LUT R17, R8, 0x3, RZ, 0xc0, !PT ;  /* 0x0000000308117812 */ /* 0x000fc800078ec0ff */
[----:B------:R-:W-:Y:S01]  /*0dd0*/  ISETP.GE.U32.AND P0, PT, R10, R17, PT ;  /* 0x000000110a00720c */ /* 0x000fe20003f06070 */
[----:B0-----:R0:W-:Y:S04]  /*0de0*/  STG.E desc[UR4][R4.64+0x4], R15 ;  /* 0x0000040f04007986 */ /* 0x0011e8000c101904 */
[----:B------:R0:W-:Y:S04]  /*0df0*/  STG.E desc[UR4][R4.64+0x8], R14 ;  /* 0x0000080e04007986 */ /* 0x0001e8000c101904 */
[----:B------:R0:W-:Y:S04]  /*0e00*/  STG.E desc[UR4][R4.64+0xc], R13 ;  /* 0x00000c0d04007986 */ /* 0x0001e8000c101904 */
[----:B------:R0:W-:Y:S04]  /*0e10*/  STG.E desc[UR4][R4.64+0x10], R12 ;  /* 0x0000100c04007986 */ /* 0x0001e8000c101904 */
[----:B------:R0:W-:Y:S01]  /*0e20*/  STG.E desc[UR4][R4.64+0x14], R11 ;  /* 0x0000140b04007986 */ /* 0x0001e2000c101904 */
[----:B------:R-:W-:Y:S05]  /*0e30*/  @!P0 BRA `(.L_x_9) ;  /* 0xfffffff000f48947 */ /* 0x000fea000383ffff */
.L_x_6:
[----:B------:R-:W-:Y:S05]  /*0e40*/  BSYNC.RECONVERGENT B1 ;  /* 0x0000000000017941 */ /* 0x000fea0003800200 */
.L_x_5:
[----:B------:R-:W-:Y:S01]  /*0e50*/  ISETP.GT.U32.AND P0, PT, R8, 0x3, PT ;  /* 0x000000030800780c */ /* 0x000fe20003f04070 */
[----:B------:R-:W-:Y:S01]  /*0e60*/  VIADD R6, R6, 0x1 ;  /* 0x0000000106067836 */ /* 0x000fe20000000000 */
[--C-:B------:R-:W-:Y:S02]  /*0e70*/  SHF.R.U64 R8, R8, 0x2, R9.reuse ;  /* 0x0000000208087819 */ /* 0x100fe40000001209 */
[----:B------:R-:W-:Y:S02]  /*0e80*/  ISETP.GT.U32.AND.EX P0, PT, R9, RZ, PT, P0 ;  /* 0x000000ff0900720c */ /* 0x000fe40003f04100 */
[----:B------:R-:W-:-:S11]  /*0e90*/  SHF.R.U32.HI R9, RZ, 0x2, R9 ;  /* 0x00000002ff097819 */ /* 0x000fd60000011609 */
[----:B------:R-:W-:Y:S05]  /*0ea0*/  @P0 BRA `(.L_x_10) ;  /* 0xfffffff000b80947 */ /* 0x000fea000383ffff */
.L_x_4:
[----:B------:R-:W-:Y:S05]  /*0eb0*/  BSYNC.RECONVERGENT B0 ;  /* 0x0000000000007941 */ /* 0x000fea0003800200 */
.L_x_3:
[----:B0-----:R-:W0:Y:S01]  /*0ec0*/  LDC.64 R8, c[0x0][0x390] ;  /* 0x0000e400ff087b82 */ /* 0x001e220000000a00 */
[----:B------:R-:W-:Y:S01]  /*0ed0*/  ISETP.NE.AND P0, PT, R7, RZ, PT ;  /* 0x000000ff0700720c */ /* 0x000fe20003f05270 */
[----:B------:R-:W-:Y:S06]  /*0ee0*/  BSSY.RECONVERGENT B0, `(.L_x_11) ;  /* 0x00000e5000007945 */ /* 0x000fec0003800200 */
[----:B------:R-:W1:Y:S08]  /*0ef0*/  LDC.64 R4, c[0x0][0x380] ;  /* 0x0000e000ff047b82 */ /* 0x000e700000000a00 */
[----:B------:R-:W2:Y:S01]  /*0f00*/  LDC.64 R2, c[0x0][0x388] ;  /* 0x0000e200ff027b82 */ /* 0x000ea20000000a00 */
[----:B0-----:R-:W-:-:S02]  /*0f10*/  LOP3.LUT R9, R9, 0xf7dcefdd, RZ, 0x3c, !PT ;  /* 0xf7dcefdd09097812 */ /* 0x001fc400078e3cff */
[----:B------:R-:W-:-:S03]  /*0f20*/  LOP3.LUT R8, R8, 0xaad26b49, RZ, 0x3c, !PT ;  /* 0xaad26b4908087812 */ /* 0x000fc600078e3cff */
[----:B------:R-:W-:Y:S02]  /*0f30*/  IMAD R9, R9, -0x658354e5, RZ ;  /* 0x9a7cab1b09097824 */ /* 0x000fe400078e02ff */
[----:B------:R-:W-:Y:S01]  /*0f40*/  IMAD R6, R8, 0x4182bed5, RZ ;  /* 0x4182bed508067824 */ /* 0x000fe200078e02ff */
[----:B-1----:R0:W-:Y:S01]  /*0f50*/  STG.E.64 desc[UR4][R4.64+0x18], RZ ;  /* 0x000018ff04007986 */ /* 0x0021e2000c101b04 */
[C---:B------:R-:W-:Y:S01]  /*0f60*/  VIADD R13, R9.reuse, 0x1f123bb5 ;  /* 0x1f123bb5090d7836 */ /* 0x040fe20000000000 */
[----:B------:R-:W-:Y:S01]  /*0f70*/  LOP3.LUT R8, R9, 0x5491333, RZ, 0x3c, !PT ;  /* 0x0549133309087812 */ /* 0x000fe200078e3cff */
[C---:B------:R-:W-:Y:S01]  /*0f80*/  VIADD R11, R6.reuse, 0x75bcd15 ;  /* 0x075bcd15060b7836 */ /* 0x040fe20000000000 */
[C---:B------:R-:W-:Y:S01]  /*0f90*/  IADD3 R10, PT, PT, R6.reuse, 0x64f0c9, R9 ;  /* 0x0064f0c9060a7810 */ /* 0x040fe20007ffe009 */
[C---:B------:R-:W-:Y:S01]  /*0fa0*/  VIADD R9, R6.reuse, 0x583f19 ;  /* 0x00583f1906097836 */ /* 0x040fe20000000000 */
[----:B------:R-:W-:Y:S01]  /*0fb0*/  LOP3.LUT R12, R6, 0x159a55e5, RZ, 0x3c, !PT ;  /* 0x159a55e5060c7812 */ /* 0x000fe200078e3cff */
[----:B------:R0:W-:Y:S04]  /*0fc0*/  STG.E desc[UR4][R4.64+0x20], RZ ;  /* 0x000020ff04007986 */ /* 0x0001e8000c101904 */
[----:B------:R0:W-:Y:S04]  /*0fd0*/  STG.E.64 desc[UR4][R4.64+0x28], RZ ;  /* 0x000028ff04007986 */ /* 0x0001e8000c101b04 */
[----:B--2---:R0:W-:Y:S04]  /*0fe0*/  STG.E.64 desc[UR4][R2.64+0x8], R12 ;  /* 0x0000080c02007986 */ /* 0x0041e8000c101b04 */
[----:B------:R0:W-:Y:S04]  /*0ff0*/  STG.E.64 desc[UR4][R2.64], R10 ;  /* 0x0000000a02007986 */ /* 0x0001e8000c101b04 */
[----:B------:R0:W-:Y:S01]  /*1000*/  STG.E.64 desc[UR4][R2.64+0x10], R8 ;  /* 0x0000100802007986 */ /* 0x0001e2000c101b04 */
[----:B------:R-:W-:Y:S05]  /*1010*/  @!P0 BRA `(.L_x_12) ;  /* 0x0000000c00448947 */ /* 0x000fea0003800000 */
[----:B------:R-:W-:-:S07]  /*1020*/  IMAD.MOV.U32 R6, RZ, RZ, RZ ;  /* 0x000000ffff067224 */ /* 0x000fce00078e00ff */
.L_x_18:
[----:B0-----:R-:W-:Y:S01]  /*1030*/  LOP3.LUT R8, R7, 0x3, RZ, 0xc0, !PT ;  /* 0x0000000307087812 */ /* 0x001fe200078ec0ff */
[----:B------:R-:W-:Y:S03]  /*1040*/  BSSY.RECONVERGENT B1, `(.L_x_13) ;  /* 0x00000c8000017945 */ /* 0x000fe60003800200 */
[----:B------:R-:W-:-:S04]  /*1050*/  ISETP.NE.U32.AND P0, PT, R8, RZ, PT ;  /* 0x000000ff0800720c */ /* 0x000fc80003f05070 */
[----:B------:R-:W-:-:S13]  /*1060*/  ISETP.NE.AND.EX P0, PT, RZ, RZ, PT, P0 ;  /* 0x000000ffff00720c */ /* 0x000fda0003f05300 */
[----:B------:R-:W-:Y:S05]  /*1070*/  @!P0 BRA `(.L_x_14) ;  /* 0x0000000c00108947 */ /* 0x000fea0003800000 */
[----:B------:R-:W0:Y:S01]  /*1080*/  LDC.64 R2, c[0x4][RZ] ;  /* 0x01000000ff027b82 */ /* 0x000e220000000a00 */
[----:B------:R-:W-:Y:S02]  /*1090*/  IMAD.MOV.U32 R9, RZ, RZ, RZ ;  /* 0x000000ffff097224 */ /* 0x000fe400078e00ff */
[----:B0-----:R-:W-:-:S07]  /*10a0*/  IMAD.WIDE.U32 R2, R6, 0xc80, R2 ;  /* 0x00000c8006027825 */ /* 0x001fce00078e0002 */
.L_x_17:
[----:B0-----:R-:W-:Y:S02]  /*10b0*/  CS2R R10, SRZ ;  /* 0x00000000000a7805 */ /* 0x001fe4000001ff00 */
[----:B------:R-:W-:Y:S02]  /*10c0*/  CS2R R12, SRZ ;  /* 0x00000000000c7805 */ /* 0x000fe4000001ff00 */
[----:B------:R-:W-:-:S07]  /*10d0*/  CS2R R14, SRZ ;  /* 0x00000000000e7805 */ /* 0x000fce000001ff00 */
.L_x_16:
[----:B------:R-:W0:Y:S02]  /*10e0*/  LDC.64 R4, c[0x0][0x388] ;  /* 0x0000e200ff047b82 */ /* 0x000e240000000a00 */
[----:B0-----:R-:W-:-:S05]  /*10f0*/  IMAD.WIDE.U32 R4, R15, 0x4, R4 ;  /* 0x000000040f047825 */ /* 0x001fca00078e0004 */
[----:B------:R0:W5:Y:S01]  /*1100*/  LDG.E R16, desc[UR4][R4.64+0x4] ;  /* 0x0000040404107981 */ /* 0x000162000c1e1900 */
[----:B------:R-:W-:Y:S02]  /*1110*/  IMAD.SHL.U32 R17, R15, 0x20, RZ ;  /* 0x000000200f117824 */ /* 0x000fe400078e00ff */
[----:B------:R-:W-:-:S07]  /*1120*/  IMAD.MOV.U32 R18, RZ, RZ, RZ ;  /* 0x000000ffff127224 */ /* 0x000fce00078e00ff */
.L_x_15:
[----:B-----5:R-:W-:Y:S01]  /*1130*/  SHF.R.U32.HI R24, RZ, R18, R16 ;  /* 0x00000012ff187219 */ /* 0x020fe20000011610 */
[----:B0-----:R-:W-:-:S03]  /*1140*/  IMAD.IADD R4, R17, 0x1, R18 ;  /* 0x0000000111047824 */ /* 0x001fc600078e0212 */
[----:B------:R-:W-:-:S04]  /*1150*/  LOP3.LUT R5, R24, 0x1, RZ, 0xc0, !PT ;  /* 0x0000000118057812 */ /* 0x000fc800078ec0ff */
        /* <DEDUP_REMOVED lines=174> */
[----:B------:R-:W-:-:S05]  /*1c40*/  VIADD R9, R9, 0x1 ;  /* 0x0000000109097836 */ /* 0x000fca0000000000 */
[----:B------:R-:W-:Y:S01]  /*1c50*/  ISETP.GE.U32.AND P0, PT, R9, R8, PT ;  /* 0x000000080900720c */ /* 0x000fe20003f06070 */
[----:B0-----:R0:W-:Y:S04]  /*1c60*/  STG.E desc[UR4][R4.64+0x4], R14 ;  /* 0x0000040e04007986 */ /* 0x0011e8000c101904 */
[----:B------:R0:W-:Y:S04]  /*1c70*/  STG.E desc[UR4][R4.64+0x8], R13 ;  /* 0x0000080d04007986 */ /* 0x0001e8000c101904 */
[----:B------:R0:W-:Y:S04]  /*1c80*/  STG.E desc[UR4][R4.64+0xc], R12 ;  /* 0x00000c0c04007986 */ /* 0x0001e8000c101904 */
[----:B------:R0:W-:Y:S04]  /*1c90*/  STG.E desc[UR4][R4.64+0x10], R11 ;  /* 0x0000100b04007986 */ /* 0x0001e8000c101904 */
[----:B------:R0:W-:Y:S01]  /*1ca0*/  STG.E desc[UR4][R4.64+0x14], R10 ;  /* 0x0000140a04007986 */ /* 0x0001e2000c101904 */
[----:B------:R-:W-:Y:S05]  /*1cb0*/  @!P0 BRA `(.L_x_17) ;  /* 0xfffffff000fc8947 */ /* 0x000fea000383ffff */
.L_x_14:
[----:B------:R-:W-:Y:S05]  /*1cc0*/  BSYNC.RECONVERGENT B1 ;  /* 0x0000000000017941 */ /* 0x000fea0003800200 */
.L_x_13:
[C---:B------:R-:W-:Y:S01]  /*1cd0*/  ISETP.GT.U32.AND P0, PT, R7.reuse, 0x3, PT ;  /* 0x000000030700780c */ /* 0x040fe20003f04070 */
[----:B------:R-:W-:Y:S01]  /*1ce0*/  VIADD R6, R6, 0x1 ;  /* 0x0000000106067836 */ /* 0x000fe20000000000 */
[--C-:B------:R-:W-:Y:S02]  /*1cf0*/  SHF.R.U64 R7, R7, 0x2, R0.reuse ;  /* 0x0000000207077819 */ /* 0x100fe40000001200 */
[----:B------:R-:W-:Y:S02]  /*1d00*/  ISETP.GT.U32.AND.EX P0, PT, R0, RZ, PT, P0 ;  /* 0x000000ff0000720c */ /* 0x000fe40003f04100 */
[----:B------:R-:W-:-:S11]  /*1d10*/  SHF.R.U32.HI R0, RZ, 0x2, R0 ;  /* 0x00000002ff007819 */ /* 0x000fd60000011600 */
[----:B------:R-:W-:Y:S05]  /*1d20*/  @P0 BRA `(.L_x_18) ;  /* 0xfffffff000c00947 */ /* 0x000fea000383ffff */
.L_x_12:
[----:B------:R-:W-:Y:S05]  /*1d30*/  BSYNC.RECONVERGENT B0 ;  /* 0x0000000000007941 */ /* 0x000fea0003800200 */
.L_x_11:
[----:B0-----:R-:W0:Y:S02]  /*1d40*/  LDC.64 R2, c[0x0][0x388] ;  /* 0x0000e200ff027b82 */ /* 0x001e240000000a00 */
[----:B0-----:R-:W-:Y:S04]  /*1d50*/  STG.E.64 desc[UR4][R2.64+0x18], RZ ;  /* 0x000018ff02007986 */ /* 0x001fe8000c101b04 */
[----:B------:R-:W-:Y:S04]  /*1d60*/  STG.E desc[UR4][R2.64+0x20], RZ ;  /* 0x000020ff02007986 */ /* 0x000fe8000c101904 */
[----:B------:R-:W-:Y:S01]  /*1d70*/  STG.E.64 desc[UR4][R2.64+0x28], RZ ;  /* 0x000028ff02007986 */ /* 0x000fe2000c101b04 */
[----:B------:R-:W-:Y:S05]  /*1d80*/  EXIT ;  /* 0x000000000000794d */ /* 0x000fea0003800000 */
.L_x_19:
        /* <DEDUP_REMOVED lines=15> */
.L_x_22:


//--------------------- .nv.global.init           --------------------------
	.section	.nv.global.init,"aw",@progbits
	.align	4
.nv.global.init:
	.type		mrg32k3aM1SubSeq,@object
	.size		mrg32k3aM1SubSeq,(mrg32k3aM2SubSeq - mrg32k3aM1SubSeq)
mrg32k3aM1SubSeq:
        /*0000*/ 	.byte	0x0b, 0xcc, 0xee, 0x04, 0x73, 0x29, 0x8b, 0x6f, 0xf6, 0x53, 0x03, 0xf6, 0x23, 0xf6, 0xea, 0xda
        /* <DEDUP_REMOVED lines=125> */
	.type		mrg32k3aM2SubSeq,@object
	.size		mrg32k3aM2SubSeq,(mrg32k3aM1 - mrg32k3aM2SubSeq)
mrg32k3aM2SubSeq:
        /* <DEDUP_REMOVED lines=126> */
	.type		mrg32k3aM1,@object
	.size		mrg32k3aM1,(mrg32k3aM1Seq - mrg32k3aM1)
mrg32k3aM1:
        /* <DEDUP_REMOVED lines=144> */
	.type		mrg32k3aM1Seq,@object
	.size		mrg32k3aM1Seq,(mrg32k3aM2 - mrg32k3aM1Seq)
mrg32k3aM1Seq:
        /* <DEDUP_REMOVED lines=144> */
	.type		mrg32k3aM2,@object
	.size		mrg32k3aM2,(mrg32k3aM2Seq - mrg32k3aM2)
mrg32k3aM2:
        /* <DEDUP_REMOVED lines=144> */
	.type		mrg32k3aM2Seq,@object
	.size		mrg32k3aM2Seq,(precalc_xorwow_matrix - mrg32k3aM2Seq)
mrg32k3aM2Seq:
        /* <DEDUP_REMOVED lines=144> */
	.type		precalc_xorwow_matrix,@object
	.size		precalc_xorwow_matrix,(precalc_xorwow_offset_matrix - precalc_xorwow_matrix)
precalc_xorwow_matrix:
        /* <DEDUP_REMOVED lines=6400> */
	.type		precalc_xorwow_offset_matrix,@object
	.size		precalc_xorwow_offset_matrix,(.L_1 - precalc_xorwow_offset_matrix)
precalc_xorwow_offset_matrix:
        /* <DEDUP_REMOVED lines=6400> */
.L_1:


//--------------------- .nv.shared.reserved.0     --------------------------
	.section	.nv.shared.reserved.0,"aw",@nobits
	.weak		__nv_reservedSMEM_offset_0_alias
	.size		__nv_reservedSMEM_offset_0_alias, 0, 64
	.other		__nv_reservedSMEM_offset_0_alias,@"STO_CUDA_RESERVED_SHARED STV_DEFAULT"
__nv_reservedSMEM_offset_0_alias:
	.zero		0
	.zero		64


//--------------------- .nv.constant0._Z6calcPiPiPfS0_i --------------------------
	.section	.nv.constant0._Z6calcPiPiPfS0_i,"a",@progbits
	.sectionflags	@""
	.align	4
.nv.constant0._Z6calcPiPiPfS0_i:
	.zero		924


//--------------------- .nv.constant0._Z9getRandomP17curandStateXORWOWS0_PfS1_ --------------------------
	.section	.nv.constant0._Z9getRandomP17curandStateXORWOWS0_PfS1_,"a",@progbits
	.sectionflags	@""
	.align	4
.nv.constant0._Z9getRandomP17curandStateXORWOWS0_PfS1_:
	.zero		928


//--------------------- .nv.constant0._Z14init_cuda_randP17curandStateXORWOWS0_m --------------------------
	.section	.nv.constant0._Z14init_cuda_randP17curandStateXORWOWS0_m,"a",@progbits
	.sectionflags	@""
	.align	4
.nv.constant0._Z14init_cuda_randP17curandStateXORWOWS0_m:
	.zero		920


//--------------------- SYMBOLS --------------------------

	.type		.nv.reservedSmem.offset0,@object
	.size		.nv.reservedSmem.offset0,0x4
